	.target	sm_90a

	.elftype	@"ET_EXEC"


//--------------------- .note.nv.tkinfo           --------------------------
	.section	.note.nv.tkinfo,"",@"SHT_NOTE"
	.sectionflags	@"SHF_NOTE_NV_TKINFO"
	.tkinfo
        /*0018*/ 	.word	0x00000002
        /*0030*/ 	.string	""
        /*0030*/ 	.string	"ptxas"
        /*0030*/ 	.string	"Cuda compilation tools, release 13.0, V13.0.88"
        /*0030*/ 	.string	"Build cuda_13.0.r13.0/compiler.36424714_0"
        /*0030*/ 	.string	"-arch sm_90a -m 64 "



//--------------------- .note.nv.cuinfo           --------------------------
	.section	.note.nv.cuinfo,"",@"SHT_NOTE"
	.sectionflags	@"SHF_NOTE_NV_CUINFO"
        /*0018*/ 	.short	0x0002
        /*001a*/ 	.short	0x005a
        /*001c*/ 	.short	0x0082
	.zero		2


//--------------------- .nv.info                  --------------------------
	.section	.nv.info,"",@"SHT_CUDA_INFO"
	.align	4


	//----- nvinfo : EIATTR_REGCOUNT
	.align		4
        /*0000*/ 	.byte	0x04, 0x2f
        /*0002*/ 	.short	(.L_15 - .L_14)
	.align		4
.L_14:
        /*0004*/ 	.word	index@(_ZN7cutlass13device_kernelINS_4gemm6kernel13GemmUniversalIN4cute5tupleIJiiiiEEENS1_10collective13CollectiveMmaINS1_34MainloopSm90TmaGmmaWarpSpecializedILi2ENS5_IJNS4_1CILi2EEENSA_ILi1EEESC_EEENS1_32KernelTmaWarpSpecializedPingpongEEENS5_IJNSA_ILi64EEENSA_ILi96EEENSA_ILi256EEEEEENS_6half_tENS5_IJlSC_lEEESK_SL_NS4_8TiledMMAINS4_8MMA_AtomIJNS4_4SM904GMMA25MMA_64x96x16_F32F16F16_SSILNSP_5MajorE0ELSR_0ELNSP_7ScaleInE1ELSS_1EEEEEENS4_6LayoutINS5_IJSC_SC_SC_EEENS5_IJNSA_ILi0EEESX_SX_EEEEENS5_IJNS4_10UnderscoreES10_S10_EEEEENS4_13SM90_TMA_LOADENS4_14ComposedLayoutINS4_7SwizzleILi3ELi4ELi3EEENS4_18smem_ptr_flag_bitsILi16EEENSV_INS5_IJNSA_ILi8EEESG_EEENS5_IJSG_SC_EEEEEEEvNS4_8identityENS4_23SM90_TMA_LOAD_MULTICASTES1D_vS1E_EENS_8epilogue10collective6detail29Sm90TmaWarpSpecializedAdapterINS1I_15DefaultEpilogueISK_SL_SL_NS1H_6thread17LinearCombinationISK_Li1EffLNS1M_9ScaleType4KindE0ELNS_15FloatRoundStyleE2ESK_EENS1_15EpilogueDefaultEEEEEvvEEEEvNT_6ParamsE)
        /*0008*/ 	.word	0x000000a8


	//----- nvinfo : EIATTR_FRAME_SIZE
	.align		4
.L_15:
        /*000c*/ 	.byte	0x04, 0x11
        /*000e*/ 	.short	(.L_17 - .L_16)
	.align		4
.L_16:
        /*0010*/ 	.word	index@(_ZN7cutlass13device_kernelINS_4gemm6kernel13GemmUniversalIN4cute5tupleIJiiiiEEENS1_10collective13CollectiveMmaINS1_34MainloopSm90TmaGmmaWarpSpecializedILi2ENS5_IJNS4_1CILi2EEENSA_ILi1EEESC_EEENS1_32KernelTmaWarpSpecializedPingpongEEENS5_IJNSA_ILi64EEENSA_ILi96EEENSA_ILi256EEEEEENS_6half_tENS5_IJlSC_lEEESK_SL_NS4_8TiledMMAINS4_8MMA_AtomIJNS4_4SM904GMMA25MMA_64x96x16_F32F16F16_SSILNSP_5MajorE0ELSR_0ELNSP_7ScaleInE1ELSS_1EEEEEENS4_6LayoutINS5_IJSC_SC_SC_EEENS5_IJNSA_ILi0EEESX_SX_EEEEENS5_IJNS4_10UnderscoreES10_S10_EEEEENS4_13SM90_TMA_LOADENS4_14ComposedLayoutINS4_7SwizzleILi3ELi4ELi3EEENS4_18smem_ptr_flag_bitsILi16EEENSV_INS5_IJNSA_ILi8EEESG_EEENS5_IJSG_SC_EEEEEEEvNS4_8identityENS4_23SM90_TMA_LOAD_MULTICASTES1D_vS1E_EENS_8epilogue10collective6detail29Sm90TmaWarpSpecializedAdapterINS1I_15DefaultEpilogueISK_SL_SL_NS1H_6thread17LinearCombinationISK_Li1EffLNS1M_9ScaleType4KindE0ELNS_15FloatRoundStyleE2ESK_EENS1_15EpilogueDefaultEEEEEvvEEEEvNT_6ParamsE)
        /*0014*/ 	.word	0x00000000


	//----- nvinfo : EIATTR_MIN_STACK_SIZE
	.align		4
.L_17:
        /*0018*/ 	.byte	0x04, 0x12
        /*001a*/ 	.short	(.L_19 - .L_18)
	.align		4
.L_18:
        /*001c*/ 	.word	index@(_ZN7cutlass13device_kernelINS_4gemm6kernel13GemmUniversalIN4cute5tupleIJiiiiEEENS1_10collective13CollectiveMmaINS1_34MainloopSm90TmaGmmaWarpSpecializedILi2ENS5_IJNS4_1CILi2EEENSA_ILi1EEESC_EEENS1_32KernelTmaWarpSpecializedPingpongEEENS5_IJNSA_ILi64EEENSA_ILi96EEENSA_ILi256EEEEEENS_6half_tENS5_IJlSC_lEEESK_SL_NS4_8TiledMMAINS4_8MMA_AtomIJNS4_4SM904GMMA25MMA_64x96x16_F32F16F16_SSILNSP_5MajorE0ELSR_0ELNSP_7ScaleInE1ELSS_1EEEEEENS4_6LayoutINS5_IJSC_SC_SC_EEENS5_IJNSA_ILi0EEESX_SX_EEEEENS5_IJNS4_10UnderscoreES10_S10_EEEEENS4_13SM90_TMA_LOADENS4_14ComposedLayoutINS4_7SwizzleILi3ELi4ELi3EEENS4_18smem_ptr_flag_bitsILi16EEENSV_INS5_IJNSA_ILi8EEESG_EEENS5_IJSG_SC_EEEEEEEvNS4_8identityENS4_23SM90_TMA_LOAD_MULTICASTES1D_vS1E_EENS_8epilogue10collective6detail29Sm90TmaWarpSpecializedAdapterINS1I_15DefaultEpilogueISK_SL_SL_NS1H_6thread17LinearCombinationISK_Li1EffLNS1M_9ScaleType4KindE0ELNS_15FloatRoundStyleE2ESK_EENS1_15EpilogueDefaultEEEEEvvEEEEvNT_6ParamsE)
        /*0020*/ 	.word	0x00000000
.L_19:


//--------------------- .nv.compat                --------------------------
	.section	.nv.compat,"",@"SHT_CUDA_COMPAT_INFO"
	.align	4
        /*0000*/ 	.byte	0x02, 0x09, 0x01, 0x00, 0x02, 0x02, 0x04, 0x00, 0x02, 0x05, 0x05, 0x00, 0x03, 0x07, 0x01, 0x01
        /*0010*/ 	.byte	0x02, 0x03, 0x01, 0x00, 0x02, 0x06, 0x01, 0x00, 0x04, 0x0b, 0x08, 0x00, 0x00, 0x00, 0x00, 0x00
        /*0020*/ 	.byte	0x00, 0x00, 0x00, 0x00


//--------------------- .nv.info._ZN7cutlass13device_kernelINS_4gemm6kernel13GemmUniversalIN4cute5tupleIJiiiiEEENS1_10collective13CollectiveMmaINS1_34MainloopSm90TmaGmmaWarpSpecializedILi2ENS5_IJNS4_1CILi2EEENSA_ILi1EEESC_EEENS1_32KernelTmaWarpSpecializedPingpongEEENS5_IJNSA_ILi64EEENSA_ILi96EEENSA_ILi256EEEEEENS_6half_tENS5_IJlSC_lEEESK_SL_NS4_8TiledMMAINS4_8MMA_AtomIJNS4_4SM904GMMA25MMA_64x96x16_F32F16F16_SSILNSP_5MajorE0ELSR_0ELNSP_7ScaleInE1ELSS_1EEEEEENS4_6LayoutINS5_IJSC_SC_SC_EEENS5_IJNSA_ILi0EEESX_SX_EEEEENS5_IJNS4_10UnderscoreES10_S10_EEEEENS4_13SM90_TMA_LOADENS4_14ComposedLayoutINS4_7SwizzleILi3ELi4ELi3EEENS4_18smem_ptr_flag_bitsILi16EEENSV_INS5_IJNSA_ILi8EEESG_EEENS5_IJSG_SC_EEEEEEEvNS4_8identityENS4_23SM90_TMA_LOAD_MULTICASTES1D_vS1E_EENS_8epilogue10collective6detail29Sm90TmaWarpSpecializedAdapterINS1I_15DefaultEpilogueISK_SL_SL_NS1H_6thread17LinearCombinationISK_Li1EffLNS1M_9ScaleType4KindE0ELNS_15FloatRoundStyleE2ESK_EENS1_15EpilogueDefaultEEEEEvvEEEEvNT_6ParamsE --------------------------
	.section	.nv.info._ZN7cutlass13device_kernelINS_4gemm6kernel13GemmUniversalIN4cute5tupleIJiiiiEEENS1_10collective13CollectiveMmaINS1_34MainloopSm90TmaGmmaWarpSpecializedILi2ENS5_IJNS4_1CILi2EEENSA_ILi1EEESC_EEENS1_32KernelTmaWarpSpecializedPingpongEEENS5_IJNSA_ILi64EEENSA_ILi96EEENSA_ILi256EEEEEENS_6half_tENS5_IJlSC_lEEESK_SL_NS4_8TiledMMAINS4_8MMA_AtomIJNS4_4SM904GMMA25MMA_64x96x16_F32F16F16_SSILNSP_5MajorE0ELSR_0ELNSP_7ScaleInE1ELSS_1EEEEEENS4_6LayoutINS5_IJSC_SC_SC_EEENS5_IJNSA_ILi0EEESX_SX_EEEEENS5_IJNS4_10UnderscoreES10_S10_EEEEENS4_13SM90_TMA_LOADENS4_14ComposedLayoutINS4_7SwizzleILi3ELi4ELi3EEENS4_18smem_ptr_flag_bitsILi16EEENSV_INS5_IJNSA_ILi8EEESG_EEENS5_IJSG_SC_EEEEEEEvNS4_8identityENS4_23SM90_TMA_LOAD_MULTICASTES1D_vS1E_EENS_8epilogue10collective6detail29Sm90TmaWarpSpecializedAdapterINS1I_15DefaultEpilogueISK_SL_SL_NS1H_6thread17LinearCombinationISK_Li1EffLNS1M_9ScaleType4KindE0ELNS_15FloatRoundStyleE2ESK_EENS1_15EpilogueDefaultEEEEEvvEEEEvNT_6ParamsE,"",@"SHT_CUDA_INFO"
	.sectionflags	@""
	.align	4


	//----- nvinfo : EIATTR_CUDA_API_VERSION
	.align		4
        /*0000*/ 	.byte	0x04, 0x37
        /*0002*/ 	.short	(.L_21 - .L_20)
.L_20:
        /*0004*/ 	.word	0x00000082


	//----- nvinfo : EIATTR_KPARAM_INFO
	.align		4
.L_21:
        /*0008*/ 	.byte	0x04, 0x17
        /*000a*/ 	.short	(.L_23 - .L_22)
.L_22:
        /*000c*/ 	.word	0x00000000
        /*0010*/ 	.short	0x0000
        /*0012*/ 	.short	0x0070
        /*0014*/ 	.byte	0x00, 0xf0, 0x01, 0x10


	//----- nvinfo : EIATTR_SPARSE_MMA_MASK
	.align		4
.L_23:
        /*0018*/ 	.byte	0x03, 0x50
        /*001a*/ 	.short	0x0000


	//----- nvinfo : EIATTR_MAXREG_COUNT
	.align		4
        /*001c*/ 	.byte	0x03, 0x1b
        /*001e*/ 	.short	0x00a8


	//----- nvinfo : EIATTR_NUM_BARRIERS
	.align		4
        /*0020*/ 	.byte	0x02, 0x4c
        /*0022*/ 	.byte	0x01
	.zero		1


	//----- nvinfo : EIATTR_EXTERNS
	.align		4
        /*0024*/ 	.byte	0x04, 0x0f
        /*0026*/ 	.short	(.L_25 - .L_24)


	//   ....[0]....
	.align		4
.L_24:
        /*0028*/ 	.word	index@(__assertfail)


	//----- nvinfo : EIATTR_MERCURY_ISA_VERSION
	.align		4
.L_25:
        /*002c*/ 	.byte	0x03, 0x5f
        /*002e*/ 	.short	0x0101


	//----- nvinfo : EIATTR_INT_WARP_WIDE_INSTR_OFFSETS
	.align		4
        /*0030*/ 	.byte	0x04, 0x31
        /*0032*/ 	.short	(.L_27 - .L_26)


	//   ....[0]....
.L_26:
        /*0034*/ 	.word	0x00000590


	//   ....[1]....
        /*0038*/ 	.word	0x000005d0


	//   ....[2]....
        /*003c*/ 	.word	0x00000660


	//   ....[3]....
        /*0040*/ 	.word	0x00000670


	//   ....[4]....
        /*0044*/ 	.word	0x00000690


	//   ....[5]....
        /*0048*/ 	.word	0x000006b0


	//   ....[6]....
        /*004c*/ 	.word	0x000007a0


	//   ....[7]....
        /*0050*/ 	.word	0x000007c0


	//   ....[8]....
        /*0054*/ 	.word	0x00002c70


	//----- nvinfo : EIATTR_COOP_GROUP_MASK_REGIDS
	.align		4
.L_27:
        /*0058*/ 	.byte	0x04, 0x29
        /*005a*/ 	.short	(.L_29 - .L_28)


	//   ....[0]....
.L_28:
        /*005c*/ 	.word	0xffffffff


	//   ....[1]....
        /*0060*/ 	.word	0xffffffff


	//   ....[2]....
        /*0064*/ 	.word	0xffffffff


	//   ....[3]....
        /*0068*/ 	.word	0xffffffff


	//   ....[4]....
        /*006c*/ 	.word	0xffffffff


	//   ....[5]....
        /*0070*/ 	.word	0xffffffff


	//   ....[6]....
        /*0074*/ 	.word	0xffffffff


	//----- nvinfo : EIATTR_COOP_GROUP_INSTR_OFFSETS
	.align		4
.L_29:
        /*0078*/ 	.byte	0x04, 0x28
        /*007a*/ 	.short	(.L_31 - .L_30)


	//   ....[0]....
.L_30:
        /*007c*/ 	.word	0x00000060


	//   ....[1]....
        /*0080*/ 	.word	0x00000080


	//   ....[2]....
        /*0084*/ 	.word	0x00000180


	//   ....[3]....
        /*0088*/ 	.word	0x00000370


	//   ....[4]....
        /*008c*/ 	.word	0x000003c0


	//   ....[5]....
        /*0090*/ 	.word	0x000004b0


	//   ....[6]....
        /*0094*/ 	.word	0x00000940


	//----- nvinfo : EIATTR_REG_RECONFIG
	.align		4
.L_31:
        /*0098*/ 	.byte	0x01, 0x54
	.zero		2


	//----- nvinfo : EIATTR_SYSCALL_OFFSETS
	.align		4
        /*009c*/ 	.byte	0x04, 0x46
        /*009e*/ 	.short	(.L_33 - .L_32)


	//   ....[0]....
.L_32:
        /*00a0*/ 	.word	0x00001a00


	//----- nvinfo : EIATTR_MBARRIER_INSTR_OFFSETS
	.align		4
.L_33:
        /*00a4*/ 	.byte	0x04, 0x39
        /*00a6*/ 	.short	(.L_35 - .L_34)


	//   ....[0]....
.L_34:
        /*00a8*/ 	.word	0x00000300
        /*00ac*/ 	.word	0x000000ff
        /*00b0*/ 	.word	0x00000000
        /*00b4*/ 	.short	0x0100
        /*00b6*/ 	.byte	0x07
	.zero		1


	//   ....[1]....
        /*00b8*/ 	.word	0x00000310
        /*00bc*/ 	.word	0x000000ff
        /*00c0*/ 	.word	0x00000010
        /*00c4*/ 	.short	0x0100
        /*00c6*/ 	.byte	0x07
	.zero		1


	//   ....[2]....
        /*00c8*/ 	.word	0x00000320
        /*00cc*/ 	.word	0x000000ff
        /*00d0*/ 	.word	0x00000008
        /*00d4*/ 	.short	0x0100
        /*00d6*/ 	.byte	0x07
	.zero		1


	//   ....[3]....
        /*00d8*/ 	.word	0x00000330
        /*00dc*/ 	.word	0x000000ff
        /*00e0*/ 	.word	0x00000018
        /*00e4*/ 	.short	0x0100
        /*00e6*/ 	.byte	0x07
	.zero		1


	//   ....[4]....
        /*00e8*/ 	.word	0x00000800
        /*00ec*/ 	.word	0x000000ff
        /*00f0*/ 	.word	0x00000050
        /*00f4*/ 	.short	0x0100
        /*00f6*/ 	.byte	0x0c
	.zero		1


	//   ....[5]....
        /*00f8*/ 	.word	0x00000850
        /*00fc*/ 	.word	0x000000ff
        /*0100*/ 	.word	0x00000058
        /*0104*/ 	.short	0x0100
        /*0106*/ 	.byte	0x0c
	.zero		1


	//   ....[6]....
        /*0108*/ 	.word	0x00000880
        /*010c*/ 	.word	0x000000ff
        /*0110*/ 	.word	0x00000030
        /*0114*/ 	.short	0x0100
        /*0116*/ 	.byte	0x0d
	.zero		1


	//   ....[7]....
        /*0118*/ 	.word	0x000008d0
        /*011c*/ 	.word	0x000000ff
        /*0120*/ 	.word	0x00000038
        /*0124*/ 	.short	0x0100
        /*0126*/ 	.byte	0x0d
	.zero		1


	//   ....[8]....
        /*0128*/ 	.word	0x000008e0
        /*012c*/ 	.word	0x000000ff
        /*0130*/ 	.word	0x00000040
        /*0134*/ 	.short	0x0100
        /*0136*/ 	.byte	0x0d
	.zero		1


	//   ....[9]....
        /*0138*/ 	.word	0x000008f0
        /*013c*/ 	.word	0x000000ff
        /*0140*/ 	.word	0x00000048
        /*0144*/ 	.short	0x0100
        /*0146*/ 	.byte	0x0d
	.zero		1


	//   ....[10]....
        /*0148*/ 	.word	0x000018c0
        /*014c*/ 	.word	0x00000051
        /*0150*/ 	.word	0xfffffff8
        /*0154*/ 	.short	0x010a
        /*0156*/ 	.byte	0x3f
	.zero		1


	//   ....[11]....
        /*0158*/ 	.word	0x00001a90
        /*015c*/ 	.word	0x00000003
        /*0160*/ 	.word	0x00000000
        /*0164*/ 	.short	0x010a
        /*0166*/ 	.byte	0x3f
	.zero		1


	//   ....[12]....
        /*0168*/ 	.word	0x00001ad0
        /*016c*/ 	.word	0x00000003
        /*0170*/ 	.word	0x00000000
        /*0174*/ 	.short	0x010a
        /*0176*/ 	.byte	0x3f
	.zero		1


	//   ....[13]....
        /*0178*/ 	.word	0x00002310
        /*017c*/ 	.word	0x000000ff
        /*0180*/ 	.word	0x00000000
        /*0184*/ 	.short	0x010a
        /*0186*/ 	.byte	0x04
	.zero		1


	//   ....[14]....
        /*0188*/ 	.word	0x00002350
        /*018c*/ 	.word	0x000000ff
        /*0190*/ 	.word	0x00000000
        /*0194*/ 	.short	0x010a
        /*0196*/ 	.byte	0x04
	.zero		1


	//   ....[15]....
        /*0198*/ 	.word	0x00002b00
        /*019c*/ 	.word	0x00000005
        /*01a0*/ 	.word	0x00000000
        /*01a4*/ 	.short	0x0101
        /*01a6*/ 	.byte	0x3f
	.zero		1


	//   ....[16]....
        /*01a8*/ 	.word	0x00002c00
        /*01ac*/ 	.word	0x00000055
        /*01b0*/ 	.word	0x00000000
        /*01b4*/ 	.short	0x0101
        /*01b6*/ 	.byte	0x34
	.zero		1


	//   ....[17]....
        /*01b8*/ 	.word	0x00002cf0
        /*01bc*/ 	.word	0x00000003
        /*01c0*/ 	.word	0x00000000
        /*01c4*/ 	.short	0x0101
        /*01c6*/ 	.byte	0x3f
	.zero		1


	//   ....[18]....
        /*01c8*/ 	.word	0x00002d50
        /*01cc*/ 	.word	0x00000051
        /*01d0*/ 	.word	0x00000008
        /*01d4*/ 	.short	0x010a
        /*01d6*/ 	.byte	0x3f
	.zero		1


	//   ....[19]....
        /*01d8*/ 	.word	0x00005f50
        /*01dc*/ 	.word	0x00000052
        /*01e0*/ 	.word	0x00000000
        /*01e4*/ 	.short	0x0101
        /*01e6*/ 	.byte	0x34
	.zero		1


	//   ....[20]....
        /*01e8*/ 	.word	0x00006990
        /*01ec*/ 	.word	0x0000000a
        /*01f0*/ 	.word	0x00000010
        /*01f4*/ 	.short	0x010a
        /*01f6*/ 	.byte	0x3f
	.zero		1


	//   ....[21]....
        /*01f8*/ 	.word	0x00006f80
        /*01fc*/ 	.word	0x00000003
        /*0200*/ 	.word	0x00000058
        /*0204*/ 	.short	0x0101
        /*0206*/ 	.byte	0x3f
	.zero		1


	//   ....[22]....
        /*0208*/ 	.word	0x000076f0
        /*020c*/ 	.word	0x00000007
        /*0210*/ 	.word	0x00000000
        /*0214*/ 	.short	0x010a
        /*0216*/ 	.byte	0x3f
	.zero		1


	//   ....[23]....
        /*0218*/ 	.word	0x00007770
        /*021c*/ 	.word	0x00000003
        /*0220*/ 	.word	0x00000000
        /*0224*/ 	.short	0x010a
        /*0226*/ 	.byte	0x3f
	.zero		1


	//   ....[24]....
        /*0228*/ 	.word	0x000077d0
        /*022c*/ 	.word	0x00000051
        /*0230*/ 	.word	0xfffffff8
        /*0234*/ 	.short	0x010a
        /*0236*/ 	.byte	0x3f
	.zero		1


	//   ....[25]....
        /*0238*/ 	.word	0x00007820
        /*023c*/ 	.word	0x00000003
        /*0240*/ 	.word	0x00000000
        /*0244*/ 	.short	0x010a
        /*0246*/ 	.byte	0x3f
	.zero		1


	//   ....[26]....
        /*0248*/ 	.word	0x00007880
        /*024c*/ 	.word	0x00000005
        /*0250*/ 	.word	0x00000000
        /*0254*/ 	.short	0x010a
        /*0256*/ 	.byte	0x3f
	.zero		1


	//   ....[27]....
        /*0258*/ 	.word	0x000078d0
        /*025c*/ 	.word	0x00000051
        /*0260*/ 	.word	0x00000008
        /*0264*/ 	.short	0x010a
        /*0266*/ 	.byte	0x3f
	.zero		1


	//   ....[28]....
        /*0268*/ 	.word	0x000079a0
        /*026c*/ 	.word	0x0000000a
        /*0270*/ 	.word	0x00000010
        /*0274*/ 	.short	0x010a
        /*0276*/ 	.byte	0x3f
	.zero		1


	//   ....[29]....
        /*0278*/ 	.word	0x00007a70
        /*027c*/ 	.word	0x00000007
        /*0280*/ 	.word	0x00000000
        /*0284*/ 	.short	0x010a
        /*0286*/ 	.byte	0x3f
	.zero		1


	//----- nvinfo : EIATTR_NUM_MBARRIERS
	.align		4
.L_35:
        /*0288*/ 	.byte	0x03, 0x38
        /*028a*/ 	.short	0x000a


	//----- nvinfo : EIATTR_EXIT_INSTR_OFFSETS
	.align		4
        /*028c*/ 	.byte	0x04, 0x1c
        /*028e*/ 	.short	(.L_37 - .L_36)


	//   ....[0]....
.L_36:
        /*0290*/ 	.word	0x00001450


	//   ....[1]....
        /*0294*/ 	.word	0x000014b0


	//   ....[2]....
        /*0298*/ 	.word	0x00006690


	//   ....[3]....
        /*029c*/ 	.word	0x000066c0


	//   ....[4]....
        /*02a0*/ 	.word	0x000077c0


	//----- nvinfo : EIATTR_MAX_THREADS
	.align		4
.L_37:
        /*02a4*/ 	.byte	0x04, 0x05
        /*02a6*/ 	.short	(.L_39 - .L_38)
.L_38:
        /*02a8*/ 	.word	0x00000180
        /*02ac*/ 	.word	0x00000001
        /*02b0*/ 	.word	0x00000001


	//----- nvinfo : EIATTR_CRS_STACK_SIZE
	.align		4
.L_39:
        /*02b4*/ 	.byte	0x04, 0x1e
        /*02b6*/ 	.short	(.L_41 - .L_40)
.L_40:
        /*02b8*/ 	.word	0x00000000


	//----- nvinfo : EIATTR_CBANK_PARAM_SIZE
	.align		4
.L_41:
        /*02bc*/ 	.byte	0x03, 0x19
        /*02be*/ 	.short	0x0470


	//----- nvinfo : EIATTR_PARAM_CBANK
	.align		4
        /*02c0*/ 	.byte	0x04, 0x0a
        /*02c2*/ 	.short	(.L_43 - .L_42)
	.align		4
.L_42:
        /*02c4*/ 	.word	index@(.nv.constant0._ZN7cutlass13device_kernelINS_4gemm6kernel13GemmUniversalIN4cute5tupleIJiiiiEEENS1_10collective13CollectiveMmaINS1_34MainloopSm90TmaGmmaWarpSpecializedILi2ENS5_IJNS4_1CILi2EEENSA_ILi1EEESC_EEENS1_32KernelTmaWarpSpecializedPingpongEEENS5_IJNSA_ILi64EEENSA_ILi96EEENSA_ILi256EEEEEENS_6half_tENS5_IJlSC_lEEESK_SL_NS4_8TiledMMAINS4_8MMA_AtomIJNS4_4SM904GMMA25MMA_64x96x16_F32F16F16_SSILNSP_5MajorE0ELSR_0ELNSP_7ScaleInE1ELSS_1EEEEEENS4_6LayoutINS5_IJSC_SC_SC_EEENS5_IJNSA_ILi0EEESX_SX_EEEEENS5_IJNS4_10UnderscoreES10_S10_EEEEENS4_13SM90_TMA_LOADENS4_14ComposedLayoutINS4_7SwizzleILi3ELi4ELi3EEENS4_18smem_ptr_flag_bitsILi16EEENSV_INS5_IJNSA_ILi8EEESG_EEENS5_IJSG_SC_EEEEEEEvNS4_8identityENS4_23SM90_TMA_LOAD_MULTICASTES1D_vS1E_EENS_8epilogue10collective6detail29Sm90TmaWarpSpecializedAdapterINS1I_15DefaultEpilogueISK_SL_SL_NS1H_6thread17LinearCombinationISK_Li1EffLNS1M_9ScaleType4KindE0ELNS_15FloatRoundStyleE2ESK_EENS1_15EpilogueDefaultEEEEEvvEEEEvNT_6ParamsE)
        /*02c8*/ 	.short	0x0210
        /*02ca*/ 	.short	0x0470


	//----- nvinfo : EIATTR_SW_WAR
	.align		4
.L_43:
        /*02cc*/ 	.byte	0x04, 0x36
        /*02ce*/ 	.short	(.L_45 - .L_44)
.L_44:
        /*02d0*/ 	.word	0x00000008
.L_45:


//--------------------- .nv.callgraph             --------------------------
	.section	.nv.callgraph,"",@"SHT_CUDA_CALLGRAPH"
	.align	4
	.sectionentsize	8
	.align		4
        /*0000*/ 	.word	0x00000000
	.align		4
        /*0004*/ 	.word	0xffffffff
	.align		4
        /*0008*/ 	.word	index@(_ZN7cutlass13device_kernelINS_4gemm6kernel13GemmUniversalIN4cute5tupleIJiiiiEEENS1_10collective13CollectiveMmaINS1_34MainloopSm90TmaGmmaWarpSpecializedILi2ENS5_IJNS4_1CILi2EEENSA_ILi1EEESC_EEENS1_32KernelTmaWarpSpecializedPingpongEEENS5_IJNSA_ILi64EEENSA_ILi96EEENSA_ILi256EEEEEENS_6half_tENS5_IJlSC_lEEESK_SL_NS4_8TiledMMAINS4_8MMA_AtomIJNS4_4SM904GMMA25MMA_64x96x16_F32F16F16_SSILNSP_5MajorE0ELSR_0ELNSP_7ScaleInE1ELSS_1EEEEEENS4_6LayoutINS5_IJSC_SC_SC_EEENS5_IJNSA_ILi0EEESX_SX_EEEEENS5_IJNS4_10UnderscoreES10_S10_EEEEENS4_13SM90_TMA_LOADENS4_14ComposedLayoutINS4_7SwizzleILi3ELi4ELi3EEENS4_18smem_ptr_flag_bitsILi16EEENSV_INS5_IJNSA_ILi8EEESG_EEENS5_IJSG_SC_EEEEEEEvNS4_8identityENS4_23SM90_TMA_LOAD_MULTICASTES1D_vS1E_EENS_8epilogue10collective6detail29Sm90TmaWarpSpecializedAdapterINS1I_15DefaultEpilogueISK_SL_SL_NS1H_6thread17LinearCombinationISK_Li1EffLNS1M_9ScaleType4KindE0ELNS_15FloatRoundStyleE2ESK_EENS1_15EpilogueDefaultEEEEEvvEEEEvNT_6ParamsE)
	.align		4
        /*000c*/ 	.word	index@(__assertfail)
	.align		4
        /*0010*/ 	.word	0x00000000
	.align		4
        /*0014*/ 	.word	0xfffffffe
	.align		4
        /*0018*/ 	.word	0x00000000
	.align		4
        /*001c*/ 	.word	0xfffffffd
	.align		4
        /*0020*/ 	.word	0x00000000
	.align		4
        /*0024*/ 	.word	0xfffffffc


//--------------------- .nv.constant4             --------------------------
	.section	.nv.constant4,"a",@progbits
	.align	8
	.align		8
.nv.constant4:
        /*0000*/ 	.dword	__assertfail
	.align		8
        /*0008*/ 	.dword	__unnamed_1
	.align		8
        /*0010*/ 	.dword	_ZN40_INTERNAL_32547355_4_k_cu_5b8809b4_153144cuda3std3__45__cpo5beginE
	.align		8
        /*0018*/ 	.dword	_ZN40_INTERNAL_32547355_4_k_cu_5b8809b4_153144cuda3std3__45__cpo3endE
	.align		8
        /*0020*/ 	.dword	_ZN40_INTERNAL_32547355_4_k_cu_5b8809b4_153144cuda3std3__45__cpo6cbeginE
	.align		8
        /*0028*/ 	.dword	_ZN40_INTERNAL_32547355_4_k_cu_5b8809b4_153144cuda3std3__45__cpo4cendE
	.align		8
        /*0030*/ 	.dword	_ZN40_INTERNAL_32547355_4_k_cu_5b8809b4_153144cuda3std3__442_GLOBAL__N__32547355_4_k_cu_5b8809b4_153146ignoreE
	.align		8
        /*0038*/ 	.dword	_ZN40_INTERNAL_32547355_4_k_cu_5b8809b4_153144cuda3std3__419piecewise_constructE
	.align		8
        /*0040*/ 	.dword	_ZN40_INTERNAL_32547355_4_k_cu_5b8809b4_153144cuda3std3__48in_placeE
	.align		8
        /*0048*/ 	.dword	_ZN40_INTERNAL_32547355_4_k_cu_5b8809b4_153144cuda3std6ranges3__45__cpo4swapE
	.align		8
        /*0050*/ 	.dword	_ZN40_INTERNAL_32547355_4_k_cu_5b8809b4_153144cuda3std6ranges3__45__cpo9iter_moveE
	.align		8
        /*0058*/ 	.dword	_ZN40_INTERNAL_32547355_4_k_cu_5b8809b4_153144cute7productE
	.align		8
        /*0060*/ 	.dword	_ZN40_INTERNAL_32547355_4_k_cu_5b8809b4_153144cute1_E
	.align		8
        /*0068*/ 	.dword	$str$22
	.align		8
        /*0070*/ 	.dword	$str$23


//--------------------- .text._ZN7cutlass13device_kernelINS_4gemm6kernel13GemmUniversalIN4cute5tupleIJiiiiEEENS1_10collective13CollectiveMmaINS1_34MainloopSm90TmaGmmaWarpSpecializedILi2ENS5_IJNS4_1CILi2EEENSA_ILi1EEESC_EEENS1_32KernelTmaWarpSpecializedPingpongEEENS5_IJNSA_ILi64EEENSA_ILi96EEENSA_ILi256EEEEEENS_6half_tENS5_IJlSC_lEEESK_SL_NS4_8TiledMMAINS4_8MMA_AtomIJNS4_4SM904GMMA25MMA_64x96x16_F32F16F16_SSILNSP_5MajorE0ELSR_0ELNSP_7ScaleInE1ELSS_1EEEEEENS4_6LayoutINS5_IJSC_SC_SC_EEENS5_IJNSA_ILi0EEESX_SX_EEEEENS5_IJNS4_10UnderscoreES10_S10_EEEEENS4_13SM90_TMA_LOADENS4_14ComposedLayoutINS4_7SwizzleILi3ELi4ELi3EEENS4_18smem_ptr_flag_bitsILi16EEENSV_INS5_IJNSA_ILi8EEESG_EEENS5_IJSG_SC_EEEEEEEvNS4_8identityENS4_23SM90_TMA_LOAD_MULTICASTES1D_vS1E_EENS_8epilogue10collective6detail29Sm90TmaWarpSpecializedAdapterINS1I_15DefaultEpilogueISK_SL_SL_NS1H_6thread17LinearCombinationISK_Li1EffLNS1M_9ScaleType4KindE0ELNS_15FloatRoundStyleE2ESK_EENS1_15EpilogueDefaultEEEEEvvEEEEvNT_6ParamsE --------------------------
	.section	.text._ZN7cutlass13device_kernelINS_4gemm6kernel13GemmUniversalIN4cute5tupleIJiiiiEEENS1_10collective13CollectiveMmaINS1_34MainloopSm90TmaGmmaWarpSpecializedILi2ENS5_IJNS4_1CILi2EEENSA_ILi1EEESC_EEENS1_32KernelTmaWarpSpecializedPingpongEEENS5_IJNSA_ILi64EEENSA_ILi96EEENSA_ILi256EEEEEENS_6half_tENS5_IJlSC_lEEESK_SL_NS4_8TiledMMAINS4_8MMA_AtomIJNS4_4SM904GMMA25MMA_64x96x16_F32F16F16_SSILNSP_5MajorE0ELSR_0ELNSP_7ScaleInE1ELSS_1EEEEEENS4_6LayoutINS5_IJSC_SC_SC_EEENS5_IJNSA_ILi0EEESX_SX_EEEEENS5_IJNS4_10UnderscoreES10_S10_EEEEENS4_13SM90_TMA_LOADENS4_14ComposedLayoutINS4_7SwizzleILi3ELi4ELi3EEENS4_18smem_ptr_flag_bitsILi16EEENSV_INS5_IJNSA_ILi8EEESG_EEENS5_IJSG_SC_EEEEEEEvNS4_8identityENS4_23SM90_TMA_LOAD_MULTICASTES1D_vS1E_EENS_8epilogue10collective6detail29Sm90TmaWarpSpecializedAdapterINS1I_15DefaultEpilogueISK_SL_SL_NS1H_6thread17LinearCombinationISK_Li1EffLNS1M_9ScaleType4KindE0ELNS_15FloatRoundStyleE2ESK_EENS1_15EpilogueDefaultEEEEEvvEEEEvNT_6ParamsE,"ax",@progbits
	.align	128
.text._ZN7cutlass13device_kernelINS_4gemm6kernel13GemmUniversalIN4cute5tupleIJiiiiEEENS1_10collective13CollectiveMmaINS1_34MainloopSm90TmaGmmaWarpSpecializedILi2ENS5_IJNS4_1CILi2EEENSA_ILi1EEESC_EEENS1_32KernelTmaWarpSpecializedPingpongEEENS5_IJNSA_ILi64EEENSA_ILi96EEENSA_ILi256EEEEEENS_6half_tENS5_IJlSC_lEEESK_SL_NS4_8TiledMMAINS4_8MMA_AtomIJNS4_4SM904GMMA25MMA_64x96x16_F32F16F16_SSILNSP_5MajorE0ELSR_0ELNSP_7ScaleInE1ELSS_1EEEEEENS4_6LayoutINS5_IJSC_SC_SC_EEENS5_IJNSA_ILi0EEESX_SX_EEEEENS5_IJNS4_10UnderscoreES10_S10_EEEEENS4_13SM90_TMA_LOADENS4_14ComposedLayoutINS4_7SwizzleILi3ELi4ELi3EEENS4_18smem_ptr_flag_bitsILi16EEENSV_INS5_IJNSA_ILi8EEESG_EEENS5_IJSG_SC_EEEEEEEvNS4_8identityENS4_23SM90_TMA_LOAD_MULTICASTES1D_vS1E_EENS_8epilogue10collective6detail29Sm90TmaWarpSpecializedAdapterINS1I_15DefaultEpilogueISK_SL_SL_NS1H_6thread17LinearCombinationISK_Li1EffLNS1M_9ScaleType4KindE0ELNS_15FloatRoundStyleE2ESK_EENS1_15EpilogueDefaultEEEEEvvEEEEvNT_6ParamsE:
        .type           _ZN7cutlass13device_kernelINS_4gemm6kernel13GemmUniversalIN4cute5tupleIJiiiiEEENS1_10collective13CollectiveMmaINS1_34MainloopSm90TmaGmmaWarpSpecializedILi2ENS5_IJNS4_1CILi2EEENSA_ILi1EEESC_EEENS1_32KernelTmaWarpSpecializedPingpongEEENS5_IJNSA_ILi64EEENSA_ILi96EEENSA_ILi256EEEEEENS_6half_tENS5_IJlSC_lEEESK_SL_NS4_8TiledMMAINS4_8MMA_AtomIJNS4_4SM904GMMA25MMA_64x96x16_F32F16F16_SSILNSP_5MajorE0ELSR_0ELNSP_7ScaleInE1ELSS_1EEEEEENS4_6LayoutINS5_IJSC_SC_SC_EEENS5_IJNSA_ILi0EEESX_SX_EEEEENS5_IJNS4_10UnderscoreES10_S10_EEEEENS4_13SM90_TMA_LOADENS4_14ComposedLayoutINS4_7SwizzleILi3ELi4ELi3EEENS4_18smem_ptr_flag_bitsILi16EEENSV_INS5_IJNSA_ILi8EEESG_EEENS5_IJSG_SC_EEEEEEEvNS4_8identityENS4_23SM90_TMA_LOAD_MULTICASTES1D_vS1E_EENS_8epilogue10collective6detail29Sm90TmaWarpSpecializedAdapterINS1I_15DefaultEpilogueISK_SL_SL_NS1H_6thread17LinearCombinationISK_Li1EffLNS1M_9ScaleType4KindE0ELNS_15FloatRoundStyleE2ESK_EENS1_15EpilogueDefaultEEEEEvvEEEEvNT_6ParamsE,@function
        .size           _ZN7cutlass13device_kernelINS_4gemm6kernel13GemmUniversalIN4cute5tupleIJiiiiEEENS1_10collective13CollectiveMmaINS1_34MainloopSm90TmaGmmaWarpSpecializedILi2ENS5_IJNS4_1CILi2EEENSA_ILi1EEESC_EEENS1_32KernelTmaWarpSpecializedPingpongEEENS5_IJNSA_ILi64EEENSA_ILi96EEENSA_ILi256EEEEEENS_6half_tENS5_IJlSC_lEEESK_SL_NS4_8TiledMMAINS4_8MMA_AtomIJNS4_4SM904GMMA25MMA_64x96x16_F32F16F16_SSILNSP_5MajorE0ELSR_0ELNSP_7ScaleInE1ELSS_1EEEEEENS4_6LayoutINS5_IJSC_SC_SC_EEENS5_IJNSA_ILi0EEESX_SX_EEEEENS5_IJNS4_10UnderscoreES10_S10_EEEEENS4_13SM90_TMA_LOADENS4_14ComposedLayoutINS4_7SwizzleILi3ELi4ELi3EEENS4_18smem_ptr_flag_bitsILi16EEENSV_INS5_IJNSA_ILi8EEESG_EEENS5_IJSG_SC_EEEEEEEvNS4_8identityENS4_23SM90_TMA_LOAD_MULTICASTES1D_vS1E_EENS_8epilogue10collective6detail29Sm90TmaWarpSpecializedAdapterINS1I_15DefaultEpilogueISK_SL_SL_NS1H_6thread17LinearCombinationISK_Li1EffLNS1M_9ScaleType4KindE0ELNS_15FloatRoundStyleE2ESK_EENS1_15EpilogueDefaultEEEEEvvEEEEvNT_6ParamsE,(.L_x_164 - _ZN7cutlass13device_kernelINS_4gemm6kernel13GemmUniversalIN4cute5tupleIJiiiiEEENS1_10collective13CollectiveMmaINS1_34MainloopSm90TmaGmmaWarpSpecializedILi2ENS5_IJNS4_1CILi2EEENSA_ILi1EEESC_EEENS1_32KernelTmaWarpSpecializedPingpongEEENS5_IJNSA_ILi64EEENSA_ILi96EEENSA_ILi256EEEEEENS_6half_tENS5_IJlSC_lEEESK_SL_NS4_8TiledMMAINS4_8MMA_AtomIJNS4_4SM904GMMA25MMA_64x96x16_F32F16F16_SSILNSP_5MajorE0ELSR_0ELNSP_7ScaleInE1ELSS_1EEEEEENS4_6LayoutINS5_IJSC_SC_SC_EEENS5_IJNSA_ILi0EEESX_SX_EEEEENS5_IJNS4_10UnderscoreES10_S10_EEEEENS4_13SM90_TMA_LOADENS4_14ComposedLayoutINS4_7SwizzleILi3ELi4ELi3EEENS4_18smem_ptr_flag_bitsILi16EEENSV_INS5_IJNSA_ILi8EEESG_EEENS5_IJSG_SC_EEEEEEEvNS4_8identityENS4_23SM90_TMA_LOAD_MULTICASTES1D_vS1E_EENS_8epilogue10collective6detail29Sm90TmaWarpSpecializedAdapterINS1I_15DefaultEpilogueISK_SL_SL_NS1H_6thread17LinearCombinationISK_Li1EffLNS1M_9ScaleType4KindE0ELNS_15FloatRoundStyleE2ESK_EENS1_15EpilogueDefaultEEEEEvvEEEEvNT_6ParamsE)
        .other          _ZN7cutlass13device_kernelINS_4gemm6kernel13GemmUniversalIN4cute5tupleIJiiiiEEENS1_10collective13CollectiveMmaINS1_34MainloopSm90TmaGmmaWarpSpecializedILi2ENS5_IJNS4_1CILi2EEENSA_ILi1EEESC_EEENS1_32KernelTmaWarpSpecializedPingpongEEENS5_IJNSA_ILi64EEENSA_ILi96EEENSA_ILi256EEEEEENS_6half_tENS5_IJlSC_lEEESK_SL_NS4_8TiledMMAINS4_8MMA_AtomIJNS4_4SM904GMMA25MMA_64x96x16_F32F16F16_SSILNSP_5MajorE0ELSR_0ELNSP_7ScaleInE1ELSS_1EEEEEENS4_6LayoutINS5_IJSC_SC_SC_EEENS5_IJNSA_ILi0EEESX_SX_EEEEENS5_IJNS4_10UnderscoreES10_S10_EEEEENS4_13SM90_TMA_LOADENS4_14ComposedLayoutINS4_7SwizzleILi3ELi4ELi3EEENS4_18smem_ptr_flag_bitsILi16EEENSV_INS5_IJNSA_ILi8EEESG_EEENS5_IJSG_SC_EEEEEEEvNS4_8identityENS4_23SM90_TMA_LOAD_MULTICASTES1D_vS1E_EENS_8epilogue10collective6detail29Sm90TmaWarpSpecializedAdapterINS1I_15DefaultEpilogueISK_SL_SL_NS1H_6thread17LinearCombinationISK_Li1EffLNS1M_9ScaleType4KindE0ELNS_15FloatRoundStyleE2ESK_EENS1_15EpilogueDefaultEEEEEvvEEEEvNT_6ParamsE,@"STO_CUDA_ENTRY STV_DEFAULT"
_ZN7cutlass13device_kernelINS_4gemm6kernel13GemmUniversalIN4cute5tupleIJiiiiEEENS1_10collective13CollectiveMmaINS1_34MainloopSm90TmaGmmaWarpSpecializedILi2ENS5_IJNS4_1CILi2EEENSA_ILi1EEESC_EEENS1_32KernelTmaWarpSpecializedPingpongEEENS5_IJNSA_ILi64EEENSA_ILi96EEENSA_ILi256EEEEEENS_6half_tENS5_IJlSC_lEEESK_SL_NS4_8TiledMMAINS4_8MMA_AtomIJNS4_4SM904GMMA25MMA_64x96x16_F32F16F16_SSILNSP_5MajorE0ELSR_0ELNSP_7ScaleInE1ELSS_1EEEEEENS4_6LayoutINS5_IJSC_SC_SC_EEENS5_IJNSA_ILi0EEESX_SX_EEEEENS5_IJNS4_10UnderscoreES10_S10_EEEEENS4_13SM90_TMA_LOADENS4_14ComposedLayoutINS4_7SwizzleILi3ELi4ELi3EEENS4_18smem_ptr_flag_bitsILi16EEENSV_INS5_IJNSA_ILi8EEESG_EEENS5_IJSG_SC_EEEEEEEvNS4_8identityENS4_23SM90_TMA_LOAD_MULTICASTES1D_vS1E_EENS_8epilogue10collective6detail29Sm90TmaWarpSpecializedAdapterINS1I_15DefaultEpilogueISK_SL_SL_NS1H_6thread17LinearCombinationISK_Li1EffLNS1M_9ScaleType4KindE0ELNS_15FloatRoundStyleE2ESK_EENS1_15EpilogueDefaultEEEEEvvEEEEvNT_6ParamsE:
[----:B------:R-:W0:Y:S01]  /*0000*/  LDC R1, c[0x0][0x28] ;  /* 0x00000a00ff017b82 */ /* 0x000e220000000800 */
[----:B------:R-:W1:Y:S01]  /*0010*/  S2R R3, SR_TID.X ;  /* 0x0000000000037919 */ /* 0x000e620000002100 */
[----:B------:R-:W-:Y:S01]  /*0020*/  ELECT P0, URZ, PT ;  /* 0x00000000003f782f */ /* 0x000fe20003800000 */
[----:B------:R-:W-:Y:S01]  /*0030*/  BSSY B0, `(.L_x_0) ;  /* 0x0000014000007945 */ /* 0x000fe20003800000 */
[--C-:B-1----:R-:W-:Y:S02]  /*0040*/  SHF.R.U32.HI R0, RZ, 0x5, R3.reuse ;  /* 0x00000005ff007819 */ /* 0x102fe40000011603 */
[----:B------:R-:W-:-:S03]  /*0050*/  SHF.R.U32.HI R5, RZ, 0x7, R3 ;  /* 0x00000007ff057819 */ /* 0x000fc60000011603 */
[----:B------:R-:W1:Y:S02]  /*0060*/  SHFL.IDX PT, R2, R0, RZ, 0x1f ;  /* 0x00001fff00027589 */ /* 0x000e6400000e0000 */
[----:B-1----:R-:W-:Y:S02]  /*0070*/  R2UR UR6, R2 ;  /* 0x00000000020672ca */ /* 0x002fe400000e0000 */
[----:B------:R1:W2:Y:S11]  /*0080*/  SHFL.IDX PT, R2, R5, RZ, 0x1f ;  /* 0x00001fff05027589 */ /* 0x0002b600000e0000 */
[----:B------:R-:W-:-:S02]  /*0090*/  USHF.R.S32.HI UR4, URZ, 0x1f, UR6 ;  /* 0x0000001f3f047899 */ /* 0x000fc40008011406 */
[----:B------:R-:W-:Y:S02]  /*00a0*/  ISETP.NE.OR P0, PT, RZ, UR6, !P0 ;  /* 0x00000006ff007c0c */ /* 0x000fe4000c705670 */
[----:B------:R-:W-:-:S04]  /*00b0*/  ULEA.HI UR4, UR4, UR6, URZ, 0x2 ;  /* 0x0000000604047291 */ /* 0x000fc8000f8f103f */
[----:B------:R-:W-:-:S04]  /*00c0*/  ULOP3.LUT UR4, UR4, 0xfffffffc, URZ, 0xc0, !UPT ;  /* 0xfffffffc04047892 */ /* 0x000fc8000f8ec03f */
[----:B------:R-:W-:-:S03]  /*00d0*/  UIADD3 UR6, UR6, -UR4, URZ ;  /* 0x8000000406067290 */ /* 0x000fc6000fffe03f */
[----:B012---:R-:W-:Y:S09]  /*00e0*/  @P0 BRA `(.L_x_1) ;  /* 0x0000000000200947 */ /* 0x007ff20003800000 */
[----:B------:R-:W-:Y:S02]  /*00f0*/  ULDC.64 UR4, c[0x0][0x198] ;  /* 0x0000660000047ab9 */ /* 0x000fe40000000a00 */
[----:B------:R-:W-:Y:S02]  /*0100*/  UIADD3 UR8, UP0, UR4, 0xf0, URZ ;  /* 0x000000f004087890 */ /* 0x000fe4000ff1e03f */
[----:B------:R-:W-:Y:S02]  /*0110*/  UIADD3 UR4, UP1, UR4, 0x1f0, URZ ;  /* 0x000001f004047890 */ /* 0x000fe4000ff3e03f */
[----:B------:R-:W-:Y:S02]  /*0120*/  UIADD3.X UR9, URZ, UR5, URZ, UP0, !UPT ;  /* 0x000000053f097290 */ /* 0x000fe400087fe43f */
[----:B------:R-:W-:-:S07]  /*0130*/  UIADD3.X UR5, URZ, UR5, URZ, UP1, !UPT ;  /* 0x000000053f057290 */ /* 0x000fce0008ffe43f */
[----:B------:R0:W-:Y:S02]  /*0140*/  UTMACCTL.PF [UR8] ;  /* 0x00000000080079b9 */ /* 0x0001e40008040000 */
[----:B------:R0:W-:Y:S02]  /*0150*/  UTMACCTL.PF [UR4] ;  /* 0x00000000040079b9 */ /* 0x0001e40008040000 */
[----:B0-----:R-:W-:Y:S01]  /*0160*/  NOP ;  /* 0x0000000000007918 */ /* 0x001fe20000000000 */
.L_x_1:
[----:B------:R-:W-:Y:S05]  /*0170*/  BSYNC B0 ;  /* 0x0000000000007941 */ /* 0x000fea0003800000 */
.L_x_0:
[----:B------:R-:W0:Y:S01]  /*0180*/  SHFL.IDX PT, R6, R0, RZ, 0x1f ;  /* 0x00001fff00067589 */ /* 0x000e2200000e0000 */
[----:B------:R-:W-:Y:S01]  /*0190*/  R2UR UR19, R2 ;  /* 0x00000000021372ca */ /* 0x000fe200000e0000 */
[----:B------:R-:W-:-:S04]  /*01a0*/  UISETP.NE.AND UP0, UPT, UR6, 0x3, UPT ;  /* 0x000000030600788c */ /* 0x000fc8000bf05270 */
[----:B------:R-:W-:-:S08]  /*01b0*/  UISETP.EQ.OR UP0, UPT, UR6, URZ, !UP0 ;  /* 0x0000003f0600728c */ /* 0x000fd0000c702670 */
[----:B------:R-:W-:Y:S02]  /*01c0*/  UIADD3 UR14, UR19, -0x1, URZ ;  /* 0xffffffff130e7890 */ /* 0x000fe4000fffe03f */
[----:B------:R-:W-:Y:S02]  /*01d0*/  UISETP.EQ.AND UP0, UPT, UR19, URZ, UP0 ;  /* 0x0000003f1300728c */ /* 0x000fe40008702270 */
[----:B------:R-:W-:Y:S02]  /*01e0*/  UISETP.GE.U32.AND UP1, UPT, UR14, 0x2, UPT ;  /* 0x000000020e00788c */ /* 0x000fe4000bf26070 */
[----:B------:R-:W-:Y:S01]  /*01f0*/  USEL UR39, URZ, 0x1, !UP0 ;  /* 0x000000013f277887 */ /* 0x000fe2000c000000 */
[----:B0-----:R-:W-:-:S03]  /*0200*/  ISETP.NE.AND P0, PT, R6, RZ, PT ;  /* 0x000000ff0600720c */ /* 0x001fc60003f05270 */
[----:B------:R-:W-:-:S10]  /*0210*/  USEL UR39, UR39, 0x2, UP1 ;  /* 0x0000000227277887 */ /* 0x000fd40008800000 */
[----:B------:R-:W-:Y:S05]  /*0220*/  @P0 BRA `(.L_x_2) ;  /* 0x0000000000480947 */ /* 0x000fea0003800000 */
[----:B------:R-:W0:Y:S01]  /*0230*/  S2UR UR7, SR_CgaCtaId ;  /* 0x00000000000779c3 */ /* 0x000e220000008800 */
[----:B------:R-:W-:Y:S01]  /*0240*/  UMOV UR4, 0x400 ;  /* 0x0000040000047882 */ /* 0x000fe20000000000 */
[----:B------:R-:W-:Y:S01]  /*0250*/  UMOV UR5, 0x1 ;  /* 0x0000000100057882 */ /* 0x000fe20000000000 */
[----:B------:R-:W-:Y:S01]  /*0260*/  UMOV UR8, 0x2 ;  /* 0x0000000200087882 */ /* 0x000fe20000000000 */
[----:B------:R-:W-:Y:S01]  /*0270*/  ELECT P0, URZ, PT ;  /* 0x00000000003f782f */ /* 0x000fe20003800000 */
[----:B------:R-:W-:-:S04]  /*0280*/  UIADD3 UR8, -UR8, 0x100000, URZ ;  /* 0x0010000008087890 */ /* 0x000fc8000fffe13f */
[----:B------:R-:W-:Y:S02]  /*0290*/  USHF.L.U32 UR9, UR8, 0xb, URZ ;  /* 0x0000000b08097899 */ /* 0x000fe4000800063f */
[----:B------:R-:W-:Y:S02]  /*02a0*/  USHF.L.U32 UR8, UR8, 0x1, URZ ;  /* 0x0000000108087899 */ /* 0x000fe4000800063f */
[----:B0-----:R-:W-:Y:S02]  /*02b0*/  ULEA UR7, UR7, UR4, 0x18 ;  /* 0x0000000407077291 */ /* 0x001fe4000f8ec03f */
[----:B------:R-:W-:-:S04]  /*02c0*/  UIADD3 UR4, -UR5, 0x100000, URZ ;  /* 0x0010000005047890 */ /* 0x000fc8000fffe13f */
[----:B------:R-:W-:Y:S02]  /*02d0*/  USHF.L.U32 UR5, UR4, 0xb, URZ ;  /* 0x0000000b04057899 */ /* 0x000fe4000800063f */
[----:B------:R-:W-:Y:S01]  /*02e0*/  USHF.L.U32 UR4, UR4, 0x1, URZ ;  /* 0x0000000104047899 */ /* 0x000fe2000800063f */
[----:B------:R-:W0:Y:S11]  /*02f0*/  FENCE.VIEW.ASYNC.S ;  /* 0x00000000000073c6 */ /* 0x000e360000000000 */
[----:B0-----:R0:W1:Y:S01]  /*0300*/  SYNCS.EXCH.64 URZ, [UR7], UR4 ;  /* 0x00000004073f75b2 */ /* 0x0010620008000100 */
[----:B------:R0:W2:Y:S01]  /*0310*/  SYNCS.EXCH.64 URZ, [UR7+0x10], UR8 ;  /* 0x00001008073f75b2 */ /* 0x0000a20008000100 */
[----:B------:R0:W3:Y:S01]  /*0320*/  SYNCS.EXCH.64 URZ, [UR7+0x8], UR4 ;  /* 0x00000804073f75b2 */ /* 0x0000e20008000100 */
[----:B------:R0:W4:Y:S01]  /*0330*/  SYNCS.EXCH.64 URZ, [UR7+0x18], UR8 ;  /* 0x00001808073f75b2 */ /* 0x0001220008000100 */
[----:B------:R-:W-:Y:S01]  /*0340*/  NOP ;  /* 0x0000000000007918 */ /* 0x000fe20000000000 */
.L_x_2:
[----:B------:R-:W5:Y:S01]  /*0350*/  S2UR UR15, SR_CTAID.X ;  /* 0x00000000000f79c3 */ /* 0x000f620000002500 */
[----:B------:R-:W-:Y:S01]  /*0360*/  SHF.R.S32.HI R2, RZ, 0x1f, R3 ;  /* 0x0000001fff027819 */ /* 0x000fe20000011403 */
[----:B------:R-:W1:Y:S01]  /*0370*/  SHFL.IDX PT, R7, R0, RZ, 0x1f ;  /* 0x00001fff00077589 */ /* 0x000e6200000e0000 */
[----:B------:R-:W-:Y:S02]  /*0380*/  ELECT P0, URZ, PT ;  /* 0x00000000003f782f */ /* 0x000fe40003800000 */
[----:B------:R-:W-:Y:S01]  /*0390*/  SHF.R.S32.HI R11, RZ, 0x1f, R6 ;  /* 0x0000001fff0b7819 */ /* 0x000fe20000011406 */
[----:B0-----:R-:W-:Y:S01]  /*03a0*/  ULDC UR4, c[0x0][0x150] ;  /* 0x0000540000047ab9 */ /* 0x001fe20000000800 */
[----:B------:R-:W-:Y:S01]  /*03b0*/  LEA.HI R2, R2, R3, RZ, 0x7 ;  /* 0x0000000302027211 */ /* 0x000fe200078f38ff */
[----:B------:R-:W0:Y:S01]  /*03c0*/  SHFL.IDX PT, R8, R0, RZ, 0x1f ;  /* 0x00001fff00087589 */ /* 0x000e2200000e0000 */
[----:B------:R-:W2:Y:S01]  /*03d0*/  S2UR UR8, SR_CTAID.Y ;  /* 0x00000000000879c3 */ /* 0x000ea20000002600 */
[----:B------:R-:W-:-:S02]  /*03e0*/  ELECT P1, URZ, PT ;  /* 0x00000000003f782f */ /* 0x000fc40003820000 */
[----:B------:R-:W-:Y:S01]  /*03f0*/  LOP3.LUT R2, R2, 0xffffff80, RZ, 0xc0, !PT ;  /* 0xffffff8002027812 */ /* 0x000fe200078ec0ff */
[----:B------:R-:W-:Y:S01]  /*0400*/  ULDC UR7, c[0x0][0x144] ;  /* 0x0000510000077ab9 */ /* 0x000fe20000000800 */
[----:B------:R-:W-:Y:S01]  /*0410*/  LEA.HI R11, R11, R6, RZ, 0x2 ;  /* 0x000000060b0b7211 */ /* 0x000fe200078f10ff */
[----:B------:R-:W-:Y:S01]  /*0420*/  UMOV UR18, 0x80 ;  /* 0x0000008000127882 */ /* 0x000fe20000000000 */
[----:B------:R-:W-:Y:S01]  /*0430*/  NOP ;  /* 0x0000000000007918 */ /* 0x000fe20000000000 */
[----:B------:R-:W-:Y:S01]  /*0440*/  IMAD.IADD R4, R3, 0x1, -R2 ;  /* 0x0000000103047824 */ /* 0x000fe200078e0a02 */
[----:B------:R-:W-:Y:S01]  /*0450*/  LOP3.LUT R11, R11, 0x3ffffffc, RZ, 0xc0, !PT ;  /* 0x3ffffffc0b0b7812 */ /* 0x000fe200078ec0ff */
[----:B------:R-:W-:Y:S01]  /*0460*/  NOP ;  /* 0x0000000000007918 */ /* 0x000fe20000000000 */
[----:B------:R-:W-:Y:S01]  /*0470*/  ULDC UR17, c[0x0][0x148] ;  /* 0x0000520000117ab9 */ /* 0x000fe20000000800 */
[----:B------:R-:W-:Y:S01]  /*0480*/  IMAD.MOV.U32 R23, RZ, RZ, 0x1 ;  /* 0x00000001ff177424 */ /* 0x000fe200078e00ff */
[----:B------:R-:W-:Y:S01]  /*0490*/  SHF.R.S32.HI R9, RZ, 0x1f, R4 ;  /* 0x0000001fff097819 */ /* 0x000fe20000011404 */
[----:B------:R-:W-:Y:S01]  /*04a0*/  IMAD.IADD R11, R6, 0x1, -R11 ;  /* 0x00000001060b7824 */ /* 0x000fe200078e0a0b */
[----:B------:R-:W3:Y:S01]  /*04b0*/  SHFL.IDX PT, R5, R5, RZ, 0x1f ;  /* 0x00001fff05057589 */ /* 0x000ee200000e0000 */
[----:B------:R-:W-:-:S02]  /*04c0*/  ISETP.NE.AND P2, PT, RZ, UR19, PT ;  /* 0x00000013ff007c0c */ /* 0x000fc4000bf45270 */
[----:B-----5:R-:W-:Y:S02]  /*04d0*/  I2FP.F32.U32 R10, UR15 ;  /* 0x0000000f000a7c45 */ /* 0x020fe40008201000 */
[----:B------:R-:W-:Y:S02]  /*04e0*/  LEA.HI R2, R9, R4, RZ, 0x3 ;  /* 0x0000000409027211 */ /* 0x000fe400078f18ff */
[----:B-1----:R-:W-:Y:S01]  /*04f0*/  ISETP.NE.OR P0, PT, R7, RZ, !P0 ;  /* 0x000000ff0700720c */ /* 0x002fe20004705670 */
[----:B------:R-:W-:Y:S01]  /*0500*/  FMUL R10, R10, UR4 ;  /* 0x000000040a0a7c20 */ /* 0x000fe20008400000 */
[--C-:B------:R-:W-:Y:S01]  /*0510*/  SHF.R.S32.HI R7, RZ, 0x3, R2.reuse ;  /* 0x00000003ff077819 */ /* 0x100fe20000011402 */
[----:B------:R-:W-:Y:S01]  /*0520*/  ULDC UR4, c[0x0][0x154] ;  /* 0x0000550000047ab9 */ /* 0x000fe20000000800 */
[----:B------:R-:W-:Y:S02]  /*0530*/  SHF.R.S32.HI R2, RZ, 0x1f, R2 ;  /* 0x0000001fff027819 */ /* 0x000fe40000011402 */
[----:B0-----:R-:W-:Y:S01]  /*0540*/  ISETP.NE.OR P1, PT, R8, RZ, !P1 ;  /* 0x000000ff0800720c */ /* 0x001fe20004f25670 */
[----:B------:R-:W0:Y:S01]  /*0550*/  F2I.U32.TRUNC.NTZ R10, R10 ;  /* 0x0000000a000a7305 */ /* 0x000e22000020f000 */
[----:B------:R-:W-:-:S02]  /*0560*/  LEA.HI R2, R2, R7, RZ, 0x2 ;  /* 0x0000000702027211 */ /* 0x000fc400078f10ff */
[----:B--2---:R-:W-:Y:S02]  /*0570*/  I2FP.F32.U32 R0, UR8 ;  /* 0x0000000800007c45 */ /* 0x004fe40008201000 */
[----:B------:R-:W-:Y:S01]  /*0580*/  LOP3.LUT R2, R2, 0xfffffffc, RZ, 0xc0, !PT ;  /* 0xfffffffc02027812 */ /* 0x000fe200078ec0ff */
[----:B------:R-:W-:Y:S02]  /*0590*/  VOTEU.ALL UP0, P0 ;  /* 0x00000000003f7886 */ /* 0x000fe40000000000 */
[----:B------:R-:W-:Y:S02]  /*05a0*/  FMUL R6, R0, UR4 ;  /* 0x0000000400067c20 */ /* 0x000fe40008400000 */
[----:B------:R-:W-:Y:S01]  /*05b0*/  IMAD.IADD R2, R7, 0x1, -R2 ;  /* 0x0000000107027824 */ /* 0x000fe200078e0a02 */
[----:B------:R-:W1:Y:S01]  /*05c0*/  @!UP0 S2UR UR11, SR_CgaCtaId ;  /* 0x00000000000b89c3 */ /* 0x000e620000008800 */
[----:B------:R-:W-:Y:S01]  /*05d0*/  VOTEU.ALL UP1, P1 ;  /* 0x00000000003f7886 */ /* 0x000fe20000820000 */
[----:B------:R-:W-:Y:S01]  /*05e0*/  @!UP0 UMOV UR10, 0x400 ;  /* 0x00000400000a8882 */ /* 0x000fe20000000000 */
[----:B------:R-:W-:Y:S01]  /*05f0*/  IMAD R2, R11, 0x4, R2 ;  /* 0x000000040b027824 */ /* 0x000fe200078e0202 */
[----:B0-----:R-:W-:Y:S01]  /*0600*/  R2UR UR4, R10 ;  /* 0x000000000a0472ca */ /* 0x001fe200000e0000 */
[----:B------:R-:W0:Y:S01]  /*0610*/  F2I.U32.TRUNC.NTZ R6, R6 ;  /* 0x0000000600067305 */ /* 0x000e22000020f000 */
[----:B------:R-:W-:Y:S01]  /*0620*/  @!UP1 UMOV UR13, 0x400 ;  /* 0x00000400000d9882 */ /* 0x000fe20000000000 */
[C---:B------:R-:W-:Y:S01]  /*0630*/  IMAD.SHL.U32 R7, R2.reuse, 0x4, RZ ;  /* 0x0000000402077824 */ /* 0x040fe200078e00ff */
[----:B------:R-:W-:Y:S01]  /*0640*/  LEA.HI R0, R2, R2, RZ, 0x1 ;  /* 0x0000000202007211 */ /* 0x000fe200078f08ff */
[----:B------:R-:W2:Y:S01]  /*0650*/  @!UP1 S2UR UR16, SR_CgaCtaId ;  /* 0x00000000001099c3 */ /* 0x000ea20000008800 */
[----:B------:R-:W-:Y:S01]  /*0660*/  VOTEU.ALL UP2, P1 ;  /* 0x00000000003f7886 */ /* 0x000fe20000840000 */
[----:B------:R-:W-:Y:S01]  /*0670*/  VOTEU.ALL UP3, P1 ;  /* 0x00000000003f7886 */ /* 0x000fe20000860000 */
[----:B------:R-:W-:Y:S01]  /*0680*/  LOP3.LUT R11, R0, 0xfffffffe, RZ, 0xc0, !PT ;  /* 0xfffffffe000b7812 */ /* 0x000fe200078ec0ff */
[----:B------:R-:W-:Y:S01]  /*0690*/  VOTEU.ALL UP4, P1 ;  /* 0x00000000003f7886 */ /* 0x000fe20000880000 */
[----:B------:R-:W-:Y:S01]  /*06a0*/  LOP3.LUT R22, R2, 0xc, R7, 0x78, !PT ;  /* 0x0000000c02167812 */ /* 0x000fe200078e7807 */
[----:B------:R-:W-:-:S02]  /*06b0*/  VOTEU.ALL UP5, P1 ;  /* 0x00000000003f7886 */ /* 0x000fc400008a0000 */
[----:B------:R-:W-:Y:S01]  /*06c0*/  IMAD.IADD R11, R2, 0x1, -R11 ;  /* 0x00000001020b7824 */ /* 0x000fe200078e0a0b */
[----:B------:R-:W-:Y:S01]  /*06d0*/  UIADD3 UR4, -UR4, URZ, URZ ;  /* 0x0000003f04047290 */ /* 0x000fe2000fffe13f */
[----:B------:R-:W5:Y:S01]  /*06e0*/  LDC R2, c[0x0][0x140] ;  /* 0x00005000ff027b82 */ /* 0x000f620000000800 */
[----:B0-----:R-:W-:Y:S02]  /*06f0*/  R2UR UR9, R6 ;  /* 0x00000000060972ca */ /* 0x001fe400000e0000 */
[----:B------:R-:W-:Y:S02]  /*0700*/  UIMAD UR7, UR7, UR4, UR15 ;  /* 0x00000004070772a4 */ /* 0x000fe4000f8e020f */
[----:B-1----:R-:W-:Y:S01]  /*0710*/  @!UP0 ULEA UR12, UR11, UR10, 0x18 ;  /* 0x0000000a0b0c8291 */ /* 0x002fe2000f8ec03f */
[----:B------:R-:W-:Y:S01]  /*0720*/  UMOV UR4, 0x20 ;  /* 0x0000002000047882 */ /* 0x000fe20000000000 */
[----:B------:R-:W-:-:S04]  /*0730*/  @!UP1 UIADD3 UR10, -UR18, 0x100000, URZ ;  /* 0x00100000120a9890 */ /* 0x000fc8000fffe13f */
[----:B------:R-:W-:Y:S02]  /*0740*/  @!UP1 USHF.L.U32 UR11, UR10, 0xb, URZ ;  /* 0x0000000b0a0b9899 */ /* 0x000fe4000800063f */
[----:B------:R-:W-:Y:S01]  /*0750*/  @!UP1 USHF.L.U32 UR10, UR10, 0x1, URZ ;  /* 0x000000010a0a9899 */ /* 0x000fe2000800063f */
[----:B------:R-:W-:Y:S01]  /*0760*/  ISETP.NE.AND P3, PT, R11, UR7, PT ;  /* 0x000000070b007c0c */ /* 0x000fe2000bf65270 */
[----:B------:R-:W-:-:S04]  /*0770*/  @!UP0 UIADD3 UR4, -UR4, 0x100000, URZ ;  /* 0x0010000004048890 */ /* 0x000fc8000fffe13f */
[----:B------:R-:W-:Y:S02]  /*0780*/  @!UP0 USHF.L.U32 UR5, UR4, 0xb, URZ ;  /* 0x0000000b04058899 */ /* 0x000fe4000800063f */
[----:B------:R-:W-:Y:S01]  /*0790*/  @!UP0 USHF.L.U32 UR4, UR4, 0x1, URZ ;  /* 0x0000000104048899 */ /* 0x000fe2000800063f */
[----:B------:R-:W-:Y:S01]  /*07a0*/  VOTEU.ALL UP0, P0 ;  /* 0x00000000003f7886 */ /* 0x000fe20000000000 */
[----:B--2---:R-:W-:Y:S01]  /*07b0*/  @!UP1 ULEA UR13, UR16, UR13, 0x18 ;  /* 0x0000000d100d9291 */ /* 0x004fe2000f8ec03f */
[----:B------:R-:W-:Y:S01]  /*07c0*/  VOTEU.ALL UP1, P0 ;  /* 0x00000000003f7886 */ /* 0x000fe20000020000 */
[----:B------:R-:W-:Y:S01]  /*07d0*/  UIADD3 UR9, -UR9, URZ, URZ ;  /* 0x0000003f09097290 */ /* 0x000fe2000fffe13f */
[----:B------:R-:W-:Y:S01]  /*07e0*/  LOP3.LUT P0, RZ, R4, 0x7, RZ, 0xc0, !PT ;  /* 0x0000000704ff7812 */ /* 0x000fe2000780c0ff */
[----:B------:R-:W0:Y:S06]  /*07f0*/  FENCE.VIEW.ASYNC.S ;  /* 0x00000000000073c6 */ /* 0x000e2c0000000000 */
[----:B0-----:R-:W0:Y:S01]  /*0800*/  @!UP0 SYNCS.EXCH.64 URZ, [UR12+0x50], UR4 ;  /* 0x000050040c3f85b2 */ /* 0x001e220008000100 */
[----:B------:R-:W-:-:S02]  /*0810*/  @P3 LEA.HI R0, R22, R22, RZ, 0x1 ;  /* 0x0000001616003211 */ /* 0x000fc400078f08ff */
[----:B-----5:R-:W-:Y:S02]  /*0820*/  ISETP.EQ.U32.AND P1, PT, R2, 0x1, PT ;  /* 0x000000010200780c */ /* 0x020fe40003f22070 */
[----:B------:R-:W-:Y:S02]  /*0830*/  @P3 SHF.R.S32.HI R0, RZ, 0x1, R0 ;  /* 0x00000001ff003819 */ /* 0x000fe40000011400 */
[----:B------:R-:W-:Y:S01]  /*0840*/  ISETP.LT.U32.AND P0, PT, R22, 0x2, !P0 ;  /* 0x000000021600780c */ /* 0x000fe20004701070 */
[----:B------:R1:W2:Y:S01]  /*0850*/  @!UP1 SYNCS.EXCH.64 URZ, [UR12+0x58], UR4 ;  /* 0x000058040c3f95b2 */ /* 0x0002a20008000100 */
[----:B------:R-:W-:Y:S01]  /*0860*/  NOP ;  /* 0x0000000000007918 */ /* 0x000fe20000000000 */
[----:B-1----:R-:W-:Y:S01]  /*0870*/  UIMAD UR4, UR17, UR9, UR8 ;  /* 0x00000009110472a4 */ /* 0x002fe2000f8e0208 */
[----:B------:R1:W0:Y:S05]  /*0880*/  @!UP2 SYNCS.EXCH.64 URZ, [UR13+0x30], UR10 ;  /* 0x0000300a0d3fa5b2 */ /* 0x00022a0008000100 */
[----:B------:R-:W-:-:S02]  /*0890*/  @P3 ISETP.NE.AND P4, PT, R0, UR4, PT ;  /* 0x0000000400003c0c */ /* 0x000fc4000bf85270 */
[----:B------:R-:W-:Y:S02]  /*08a0*/  SEL R0, RZ, 0x1, !P0 ;  /* 0x00000001ff007807 */ /* 0x000fe40004000000 */
[----:B------:R-:W-:-:S04]  /*08b0*/  @P3 SEL R23, RZ, 0x1, P4 ;  /* 0x00000001ff173807 */ /* 0x000fc80002000000 */
[----:B------:R-:W-:Y:S01]  /*08c0*/  LOP3.LUT R23, R23, R0, RZ, 0xc0, !PT ;  /* 0x0000000017177212 */ /* 0x000fe200078ec0ff */
[----:B------:R1:W0:Y:S01]  /*08d0*/  @!UP3 SYNCS.EXCH.64 URZ, [UR13+0x38], UR10 ;  /* 0x0000380a0d3fb5b2 */ /* 0x0002220008000100 */
[----:B------:R1:W0:Y:S01]  /*08e0*/  @!UP4 SYNCS.EXCH.64 URZ, [UR13+0x40], UR10 ;  /* 0x0000400a0d3fc5b2 */ /* 0x0002220008000100 */
[----:B------:R1:W0:Y:S01]  /*08f0*/  @!UP5 SYNCS.EXCH.64 URZ, [UR13+0x48], UR10 ;  /* 0x0000480a0d3fd5b2 */ /* 0x0002220008000100 */
[----:B------:R-:W-:Y:S01]  /*0900*/  NOP ;  /* 0x0000000000007918 */ /* 0x000fe20000000000 */
[----:B-1-3--:R-:W-:Y:S05]  /*0910*/  @!P1 BRA `(.L_x_3) ;  /* 0x0000000000089947 */ /* 0x00afea0003800000 */
[----:B0-2-4-:R-:W-:Y:S01]  /*0920*/  UCGABAR_ARV ;  /* 0x00000000000079c7 */ /* 0x015fe20008000000 */
[----:B------:R-:W-:Y:S05]  /*0930*/  BRA `(.L_x_4) ;  /* 0x0000000000047947 */ /* 0x000fea0003800000 */
.L_x_3:
[----:B0-2-4-:R-:W-:Y:S01]  /*0940*/  NOP ;  /* 0x0000000000007918 */ /* 0x015fe20000000000 */
.L_x_4:
[----:B------:R-:W-:Y:S01]  /*0950*/  ULDC.64 UR4, c[0x0][0x598] ;  /* 0x0001660000047ab9 */ /* 0x000fe20000000a00 */
[----:B------:R-:W-:Y:S01]  /*0960*/  ULDC.64 UR56, c[0x0][0x208] ;  /* 0x0000820000387ab9 */ /* 0x000fe20000000a00 */
[----:B------:R-:W-:-:S04]  /*0970*/  ISETP.NE.U32.AND P0, PT, RZ, UR4, PT ;  /* 0x00000004ff007c0c */ /* 0x000fc8000bf05070 */
[----:B------:R-:W-:-:S13]  /*0980*/  ISETP.NE.AND.EX P0, PT, RZ, UR5, PT, P0 ;  /* 0x00000005ff007c0c */ /* 0x000fda000bf05300 */
[----:B------:R-:W-:Y:S05]  /*0990*/  @!P0 BRA `(.L_x_5) ;  /* 0x00000000001c8947 */ /* 0x000fea0003800000 */
[----:B------:R-:W0:Y:S02]  /*09a0*/  LDC.64 R6, c[0x0][0x598] ;  /* 0x00016600ff067b82 */ /* 0x000e240000000a00 */
[----:B0-----:R-:W2:Y:S02]  /*09b0*/  LDG.E.64 R6, desc[UR56][R6.64] ;  /* 0x0000003806067981 */ /* 0x001ea4000c1e1b00 */
[----:B--2---:R-:W-:-:S04]  /*09c0*/  ISETP.NE.U32.AND P0, PT, R6, RZ, PT ;  /* 0x000000ff0600720c */ /* 0x004fc80003f05070 */
[----:B------:R-:W-:-:S13]  /*09d0*/  ISETP.NE.AND.EX P0, PT, R7, RZ, PT, P0 ;  /* 0x000000ff0700720c */ /* 0x000fda0003f05300 */
[----:B------:R-:W-:Y:S05]  /*09e0*/  @!P0 BRA `(.L_x_5) ;  /* 0x0000000000088947 */ /* 0x000fea0003800000 */
[----:B------:R0:W5:Y:S01]  /*09f0*/  LD.E R72, desc[UR56][R6.64] ;  /* 0x0000003806487980 */ /* 0x000162000c101900 */
[----:B------:R-:W-:Y:S05]  /*0a00*/  BRA `(.L_x_6) ;  /* 0x0000000000247947 */ /* 0x000fea0003800000 */
.L_x_5:
[----:B------:R-:W-:Y:S02]  /*0a10*/  ULDC.64 UR4, c[0x0][0x588] ;  /* 0x0001620000047ab9 */ /* 0x000fe40000000a00 */
[----:B------:R-:W-:-:S04]  /*0a20*/  ISETP.NE.U32.AND P0, PT, RZ, UR4, PT ;  /* 0x00000004ff007c0c */ /* 0x000fc8000bf05070 */
[----:B------:R-:W-:-:S13]  /*0a30*/  ISETP.NE.AND.EX P0, PT, RZ, UR5, PT, P0 ;  /* 0x00000005ff007c0c */ /* 0x000fda000bf05300 */
[----:B------:R-:W-:Y:S05]  /*0a40*/  @!P0 BRA `(.L_x_7) ;  /* 0x00000000000c8947 */ /* 0x000fea0003800000 */
[----:B------:R-:W0:Y:S02]  /*0a50*/  LDC.64 R72, c[0x0][0x588] ;  /* 0x00016200ff487b82 */ /* 0x000e240000000a00 */
[----:B0-----:R1:W5:Y:S01]  /*0a60*/  LDG.E R72, desc[UR56][R72.64] ;  /* 0x0000003848487981 */ /* 0x001362000c1e1900 */
[----:B------:R-:W-:Y:S05]  /*0a70*/  BRA `(.L_x_6) ;  /* 0x0000000000087947 */ /* 0x000fea0003800000 */
.L_x_7:
[----:B------:R-:W-:Y:S02]  /*0a80*/  ULDC UR4, c[0x0][0x580] ;  /* 0x0001600000047ab9 */ /* 0x000fe40000000800 */
[----:B------:R-:W-:-:S07]  /*0a90*/  IMAD.U32 R72, RZ, RZ, UR4 ;  /* 0x00000004ff487e24 */ /* 0x000fce000f8e00ff */
.L_x_6:
[----:B------:R-:W-:Y:S02]  /*0aa0*/  ULDC.64 UR4, c[0x0][0x5a0] ;  /* 0x0001680000047ab9 */ /* 0x000fe40000000a00 */
[----:B------:R-:W-:-:S04]  /*0ab0*/  ISETP.NE.U32.AND P0, PT, RZ, UR4, PT ;  /* 0x00000004ff007c0c */ /* 0x000fc8000bf05070 */
[----:B------:R-:W-:-:S13]  /*0ac0*/  ISETP.NE.AND.EX P0, PT, RZ, UR5, PT, P0 ;  /* 0x00000005ff007c0c */ /* 0x000fda000bf05300 */
[----:B------:R-:W-:Y:S05]  /*0ad0*/  @!P0 BRA `(.L_x_8) ;  /* 0x00000000001c8947 */ /* 0x000fea0003800000 */
[----:B0-----:R-:W0:Y:S02]  /*0ae0*/  LDC.64 R6, c[0x0][0x5a0] ;  /* 0x00016800ff067b82 */ /* 0x001e240000000a00 */
[----:B0-----:R-:W2:Y:S02]  /*0af0*/  LDG.E.64 R6, desc[UR56][R6.64] ;  /* 0x0000003806067981 */ /* 0x001ea4000c1e1b00 */
[----:B--2---:R-:W-:-:S04]  /*0b00*/  ISETP.NE.U32.AND P0, PT, R6, RZ, PT ;  /* 0x000000ff0600720c */ /* 0x004fc80003f05070 */
[----:B------:R-:W-:-:S13]  /*0b10*/  ISETP.NE.AND.EX P0, PT, R7, RZ, PT, P0 ;  /* 0x000000ff0700720c */ /* 0x000fda0003f05300 */
[----:B------:R-:W-:Y:S05]  /*0b20*/  @!P0 BRA `(.L_x_8) ;  /* 0x0000000000088947 */ /* 0x000fea0003800000 */
[----:B-1----:R0:W5:Y:S01]  /*0b30*/  LD.E R73, desc[UR56][R6.64] ;  /* 0x0000003806497980 */ /* 0x002162000c101900 */
[----:B------:R-:W-:Y:S05]  /*0b40*/  BRA `(.L_x_9) ;  /* 0x0000000000247947 */ /* 0x000fea0003800000 */
.L_x_8:
[----:B------:R-:W-:Y:S02]  /*0b50*/  ULDC.64 UR4, c[0x0][0x590] ;  /* 0x0001640000047ab9 */ /* 0x000fe40000000a00 */
[----:B------:R-:W-:-:S04]  /*0b60*/  ISETP.NE.U32.AND P0, PT, RZ, UR4, PT ;  /* 0x00000004ff007c0c */ /* 0x000fc8000bf05070 */
[----:B------:R-:W-:-:S13]  /*0b70*/  ISETP.NE.AND.EX P0, PT, RZ, UR5, PT, P0 ;  /* 0x00000005ff007c0c */ /* 0x000fda000bf05300 */
[----:B------:R-:W-:Y:S05]  /*0b80*/  @!P0 BRA `(.L_x_10) ;  /* 0x00000000000c8947 */ /* 0x000fea0003800000 */
[----:B0-----:R-:W1:Y:S02]  /*0b90*/  LDC.64 R6, c[0x0][0x590] ;  /* 0x00016400ff067b82 */ /* 0x001e640000000a00 */
[----:B-1----:R1:W5:Y:S01]  /*0ba0*/  LDG.E R73, desc[UR56][R6.64] ;  /* 0x0000003806497981 */ /* 0x002362000c1e1900 */
[----:B------:R-:W-:Y:S05]  /*0bb0*/  BRA `(.L_x_9) ;  /* 0x0000000000087947 */ /* 0x000fea0003800000 */
.L_x_10:
[----:B------:R-:W-:Y:S02]  /*0bc0*/  ULDC UR4, c[0x0][0x584] ;  /* 0x0001610000047ab9 */ /* 0x000fe40000000800 */
[----:B-1----:R-:W-:-:S07]  /*0bd0*/  IMAD.U32 R73, RZ, RZ, UR4 ;  /* 0x00000004ff497e24 */ /* 0x002fce000f8e00ff */
.L_x_9:
[----:B------:R-:W-:Y:S01]  /*0be0*/  ULDC UR4, c[0x0][0x65c] ;  /* 0x0001970000047ab9 */ /* 0x000fe20000000800 */
[----:B01----:R-:W0:Y:S01]  /*0bf0*/  LDC.64 R6, c[0x0][0x650] ;  /* 0x00019400ff067b82 */ /* 0x003e220000000a00 */
[----:B------:R-:W-:Y:S01]  /*0c00*/  UISETP.NE.AND UP2, UPT, UR4, 0x1, UPT ;  /* 0x000000010400788c */ /* 0x000fe2000bf45270 */
[----:B------:R-:W-:Y:S01]  /*0c10*/  IMAD.MOV.U32 R18, RZ, RZ, -0x1 ;  /* 0xffffffffff127424 */ /* 0x000fe200078e00ff */
[----:B------:R-:W-:Y:S01]  /*0c20*/  UISETP.NE.AND UP0, UPT, UR19, 0x2, UPT ;  /* 0x000000021300788c */ /* 0x000fe2000bf05270 */
[----:B------:R-:W-:Y:S01]  /*0c30*/  IMAD.MOV.U32 R2, RZ, RZ, -0x1 ;  /* 0xffffffffff027424 */ /* 0x000fe200078e00ff */
[----:B------:R-:W-:Y:S01]  /*0c40*/  UP2UR UR45, UPR, URZ, 0x4 ;  /* 0x000000043f2d7883 */ /* 0x000fe20008000000 */
[----:B------:R-:W-:-:S06]  /*0c50*/  IMAD.MOV.U32 R19, RZ, RZ, -0x1 ;  /* 0xffffffffff137424 */ /* 0x000fcc00078e00ff */
[----:B------:R-:W-:Y:S01]  /*0c60*/  @UP2 ULDC UR12, c[0x0][0x10] ;  /* 0x00000400000c2ab9 */ /* 0x000fe20000000800 */
[----:B------:R-:W-:Y:S01]  /*0c70*/  @UP2 UMOV UR4, UR8 ;  /* 0x0000000800042c82 */ /* 0x000fe20008000000 */
[----:B------:R-:W-:Y:S01]  /*0c80*/  @UP2 UMOV UR5, URZ ;  /* 0x0000003f00052c82 */ /* 0x000fe20008000000 */
[----:B------:R-:W-:Y:S01]  /*0c90*/  @!UP2 ULDC UR16, c[0x0][0xc] ;  /* 0x000003000010aab9 */ /* 0x000fe20000000800 */
[----:B------:R-:W-:Y:S01]  /*0ca0*/  @UP2 UIMAD.WIDE.U32 UR12, UR15, UR12, UR4 ;  /* 0x0000000c0f0c22a5 */ /* 0x000fe2000f8e0004 */
[----:B------:R-:W-:Y:S02]  /*0cb0*/  ULDC UR10, c[0x0][0xc] ;  /* 0x00000300000a7ab9 */ /* 0x000fe40000000800 */
[----:B------:R-:W-:Y:S01]  /*0cc0*/  @UP2 UMOV UR4, URZ ;  /* 0x0000003f00042c82 */ /* 0x000fe20008000000 */
[----:B------:R-:W-:Y:S01]  /*0cd0*/  UMOV UR5, URZ ;  /* 0x0000003f00057c82 */ /* 0x000fe20008000000 */
[----:B------:R-:W-:Y:S01]  /*0ce0*/  @UP2 UIADD3 UR18, UR13, UR4, URZ ;  /* 0x000000040d122290 */ /* 0x000fe2000fffe03f */
[----:B------:R-:W-:-:S02]  /*0cf0*/  ULDC UR11, c[0x0][0x10] ;  /* 0x00000400000b7ab9 */ /* 0x000fc40000000800 */
[----:B------:R-:W-:Y:S01]  /*0d00*/  UMOV UR4, UR15 ;  /* 0x0000000f00047c82 */ /* 0x000fe20008000000 */
[----:B------:R-:W-:Y:S02]  /*0d10*/  UIMAD.WIDE.U32 UR10, UR10, UR11, URZ ;  /* 0x0000000b0a0a72a5 */ /* 0x000fe4000f8e003f */
[----:B------:R-:W-:Y:S01]  /*0d20*/  @!UP2 UIMAD.WIDE.U32 UR4, UR8, UR16, UR4 ;  /* 0x000000100804a2a5 */ /* 0x000fe2000f8e0004 */
[----:B------:R-:W-:Y:S02]  /*0d30*/  ULDC UR13, c[0x0][0x14] ;  /* 0x00000500000d7ab9 */ /* 0x000fe40000000800 */
[----:B------:R-:W-:Y:S02]  /*0d40*/  UIMAD.WIDE.U32 UR54, UR10, UR13, URZ ;  /* 0x0000000d0a3672a5 */ /* 0x000fe4000f8e003f */
[----:B------:R-:W-:Y:S02]  /*0d50*/  UIMAD UR37, UR11, UR13, URZ ;  /* 0x0000000d0b2572a4 */ /* 0x000fe4000f8e023f */
[----:B------:R-:W-:Y:S01]  /*0d60*/  @!UP2 UMOV UR12, UR4 ;  /* 0x00000004000cac82 */ /* 0x000fe20008000000 */
[----:B------:R-:W-:Y:S01]  /*0d70*/  @!UP2 UMOV UR18, UR5 ;  /* 0x000000050012ac82 */ /* 0x000fe20008000000 */
[----:B------:R-:W-:-:S02]  /*0d80*/  UIADD3 UR37, UR55, UR37, URZ ;  /* 0x0000002537257290 */ /* 0x000fc4000fffe03f */
[----:B------:R-:W-:-:S04]  /*0d90*/  UIADD3 UR4, UP1, UR12, UR54, URZ ;  /* 0x000000360c047290 */ /* 0x000fc8000ff3e03f */
[----:B------:R-:W-:Y:S02]  /*0da0*/  UIADD3.X UR5, UR18, UR37, URZ, UP1, !UPT ;  /* 0x0000002512057290 */ /* 0x000fe40008ffe43f */
[----:B------:R-:W-:Y:S02]  /*0db0*/  USEL UR4, UR4, UR12, !UP0 ;  /* 0x0000000c04047287 */ /* 0x000fe4000c000000 */
[----:B------:R-:W-:-:S04]  /*0dc0*/  USEL UR5, UR5, UR18, !UP0 ;  /* 0x0000001205057287 */ /* 0x000fc8000c000000 */
[----:B0-----:R-:W-:Y:S01]  /*0dd0*/  ISETP.LE.U32.AND P0, PT, R6, UR4, PT ;  /* 0x0000000406007c0c */ /* 0x001fe2000bf03070 */
[----:B------:R-:W-:Y:S02]  /*0de0*/  IMAD.U32 R16, RZ, RZ, UR4 ;  /* 0x00000004ff107e24 */ /* 0x000fe4000f8e00ff */
[----:B------:R-:W-:Y:S02]  /*0df0*/  IMAD.U32 R0, RZ, RZ, UR5 ;  /* 0x00000005ff007e24 */ /* 0x000fe4000f8e00ff */
[----:B------:R-:W-:-:S03]  /*0e00*/  IMAD.U32 R17, RZ, RZ, UR5 ;  /* 0x00000005ff117e24 */ /* 0x000fc6000f8e00ff */
[----:B------:R-:W-:Y:S02]  /*0e10*/  ISETP.GE.U32.AND.EX P0, PT, R0, R7, PT, P0 ;  /* 0x000000070000720c */ /* 0x000fe40003f06100 */
[----:B------:R-:W-:-:S11]  /*0e20*/  PRMT R0, RZ, 0x7610, R0 ;  /* 0x00007610ff007816 */ /* 0x000fd60000000000 */
[----:B------:R-:W-:Y:S05]  /*0e30*/  @P0 BRA `(.L_x_11) ;  /* 0x0000000400500947 */ /* 0x000fea0003800000 */
[----:B------:R-:W-:Y:S01]  /*0e40*/  ULDC.64 UR18, c[0x0][0x628] ;  /* 0x00018a0000127ab9 */ /* 0x000fe20000000a00 */
[C---:B------:R-:W-:Y:S01]  /*0e50*/  R2UR UR20, R16.reuse ;  /* 0x00000000101472ca */ /* 0x040fe200000e0000 */
[----:B------:R-:W-:Y:S01]  /*0e60*/  ULDC UR16, c[0x0][0x630] ;  /* 0x00018c0000107ab9 */ /* 0x000fe20000000800 */
[----:B------:R-:W-:Y:S02]  /*0e70*/  ISETP.NE.U32.AND P0, PT, RZ, UR18, PT ;  /* 0x00000012ff007c0c */ /* 0x000fe4000bf05070 */
[----:B------:R-:W-:Y:S02]  /*0e80*/  R2UR UR4, R16 ;  /* 0x00000000100472ca */ /* 0x000fe400000e0000 */
[----:B------:R-:W-:Y:S02]  /*0e90*/  ISETP.NE.AND.EX P0, PT, RZ, UR19, PT, P0 ;  /* 0x00000013ff007c0c */ /* 0x000fe4000bf05300 */
[----:B------:R-:W-:-:S11]  /*0ea0*/  R2UR UR5, R17 ;  /* 0x00000000110572ca */ /* 0x000fd600000e0000 */
[----:B------:R-:W-:Y:S05]  /*0eb0*/  @!P0 BRA `(.L_x_12) ;  /* 0x0000000000308947 */ /* 0x000fea0003800000 */
[----:B------:R-:W-:Y:S01]  /*0ec0*/  R2UR UR4, R16 ;  /* 0x00000000100472ca */ /* 0x000fe200000e0000 */
[----:B------:R-:W-:Y:S01]  /*0ed0*/  ULDC UR12, c[0x0][0x634] ;  /* 0x00018d00000c7ab9 */ /* 0x000fe20000000800 */
[----:B------:R-:W-:-:S11]  /*0ee0*/  R2UR UR15, R17 ;  /* 0x00000000110f72ca */ /* 0x000fd600000e0000 */
[----:B------:R-:W-:-:S04]  /*0ef0*/  UIADD3 UR12, UP1, UR4, UR12, URZ ;  /* 0x0000000c040c7290 */ /* 0x000fc8000ff3e03f */
[----:B------:R-:W-:-:S04]  /*0f00*/  UIADD3.X UR15, URZ, UR15, URZ, UP1, !UPT ;  /* 0x0000000f3f0f7290 */ /* 0x000fc80008ffe43f */
[----:B------:R-:W-:-:S04]  /*0f10*/  UIMAD.WIDE.U32 UR4, UR15, UR18, URZ ;  /* 0x000000120f0472a5 */ /* 0x000fc8000f8e003f */
[----:B------:R-:W-:Y:S02]  /*0f20*/  UIMAD.WIDE.U32 UR10, UP1, UR12, UR19, UR4 ;  /* 0x000000130c0a72a5 */ /* 0x000fe4000f820004 */
[----:B------:R-:W-:Y:S02]  /*0f30*/  UIMAD.WIDE.U32 UR4, UR12, UR18, URZ ;  /* 0x000000120c0472a5 */ /* 0x000fe4000f8e003f */
[----:B------:R-:W-:Y:S02]  /*0f40*/  UIADD3.X UR13, URZ, URZ, URZ, UP1, !UPT ;  /* 0x0000003f3f0d7290 */ /* 0x000fe40008ffe43f */
[----:B------:R-:W-:Y:S01]  /*0f50*/  UIADD3 URZ, UP1, UR5, UR10, URZ ;  /* 0x0000000a053f7290 */ /* 0x000fe2000ff3e03f */
[----:B------:R-:W-:-:S03]  /*0f60*/  UMOV UR12, UR11 ;  /* 0x0000000b000c7c82 */ /* 0x000fc60008000000 */
[----:B------:R-:W-:-:S12]  /*0f70*/  UIMAD.WIDE.U32.X UR4, UR15, UR19, UR12, UP1 ;  /* 0x000000130f0472a5 */ /* 0x000fd800088e040c */
.L_x_12:
[----:B------:R-:W-:Y:S01]  /*0f80*/  USHF.R.U64 UR4, UR4, UR16, UR5 ;  /* 0x0000001004047299 */ /* 0x000fe20008001205 */
[----:B------:R-:W-:Y:S01]  /*0f90*/  R2UR UR11, R17 ;  /* 0x00000000110b72ca */ /* 0x000fe200000e0000 */
[----:B------:R-:W-:Y:S02]  /*0fa0*/  USHF.R.U32.HI UR5, URZ, UR16, UR5 ;  /* 0x000000103f057299 */ /* 0x000fe40008011605 */
[----:B------:R-:W-:Y:S01]  /*0fb0*/  UIADD3 UR12, UP1, URZ, -UR4, URZ ;  /* 0x800000043f0c7290 */ /* 0x000fe2000ff3e03f */
[----:B------:R-:W-:Y:S01]  /*0fc0*/  ULDC.64 UR18, c[0x0][0x620] ;  /* 0x0001880000127ab9 */ /* 0x000fe20000000a00 */
[----:B------:R-:W-:Y:S02]  /*0fd0*/  UISETP.NE.AND UP2, UPT, UR45, URZ, UPT ;  /* 0x0000003f2d00728c */ /* 0x000fe4000bf45270 */
[----:B------:R-:W-:Y:S01]  /*0fe0*/  UIADD3.X UR5, URZ, ~UR5, URZ, UP1, !UPT ;  /* 0x800000053f057290 */ /* 0x000fe20008ffe43f */
[----:B------:R-:W-:Y:S01]  /*0ff0*/  UMOV UR10, UR20 ;  /* 0x00000014000a7c82 */ /* 0x000fe20008000000 */
[----:B------:R-:W-:-:S02]  /*1000*/  ULDC UR13, c[0x0][0x618] ;  /* 0x00018600000d7ab9 */ /* 0x000fc40000000800 */
[----:B------:R-:W-:Y:S02]  /*1010*/  UIMAD UR5, UR5, UR18, URZ ;  /* 0x00000012050572a4 */ /* 0x000fe4000f8e023f */
[----:B------:R-:W-:Y:S02]  /*1020*/  UIMAD.WIDE.U32 UR10, UR12, UR18, UR10 ;  /* 0x000000120c0a72a5 */ /* 0x000fe4000f8e000a */
[----:B------:R-:W-:Y:S02]  /*1030*/  UIMAD UR12, UR12, UR19, UR5 ;  /* 0x000000130c0c72a4 */ /* 0x000fe4000f8e0205 */
[----:B------:R-:W-:Y:S02]  /*1040*/  @UP2 UIMAD UR7, UR17, UR9, UR8 ;  /* 0x00000009110722a4 */ /* 0x000fe4000f8e0208 */
[----:B------:R-:W-:Y:S01]  /*1050*/  UIADD3 UR11, UR11, UR12, URZ ;  /* 0x0000000c0b0b7290 */ /* 0x000fe2000fffe03f */
[----:B------:R-:W-:Y:S01]  /*1060*/  ULDC.64 UR8, c[0x0][0x640] ;  /* 0x0001900000087ab9 */ /* 0x000fe20000000a00 */
[----:B------:R-:W-:-:S02]  /*1070*/  ULDC UR15, c[0x0][0x608] ;  /* 0x00018200000f7ab9 */ /* 0x000fc40000000800 */
[----:B------:R-:W-:Y:S01]  /*1080*/  USHF.R.U64 UR20, UR10, UR13, UR11 ;  /* 0x0000000d0a147299 */ /* 0x000fe2000800120b */
[----:B------:R-:W-:Y:S01]  /*1090*/  ISETP.NE.U32.AND P0, PT, RZ, UR8, PT ;  /* 0x00000008ff007c0c */ /* 0x000fe2000bf05070 */
[----:B------:R-:W-:Y:S01]  /*10a0*/  USHF.R.U32.HI UR11, URZ, UR13, UR11 ;  /* 0x0000000d3f0b7299 */ /* 0x000fe2000801160b */
[----:B------:R-:W-:Y:S02]  /*10b0*/  ULDC UR21, c[0x0][0x658] ;  /* 0x0001960000157ab9 */ /* 0x000fe40000000800 */
[----:B------:R-:W-:Y:S01]  /*10c0*/  ISETP.NE.AND.EX P0, PT, RZ, UR9, PT, P0 ;  /* 0x00000009ff007c0c */ /* 0x000fe2000bf05300 */
[----:B------:R-:W-:Y:S02]  /*10d0*/  USHF.R.U64 UR25, UR20, UR15, UR11 ;  /* 0x0000000f14197299 */ /* 0x000fe4000800120b */
[----:B------:R-:W-:Y:S01]  /*10e0*/  USHF.R.U32.HI UR11, URZ, UR15, UR11 ;  /* 0x0000000f3f0b7299 */ /* 0x000fe2000801160b */
[----:B------:R-:W-:Y:S01]  /*10f0*/  UMOV UR10, 0xffffffff ;  /* 0xffffffff000a7882 */ /* 0x000fe20000000000 */
[----:B------:R-:W-:Y:S01]  /*1100*/  ULDC UR5, c[0x0][0x600] ;  /* 0x0001800000057ab9 */ /* 0x000fe20000000800 */
[----:B------:R-:W-:-:S02]  /*1110*/  USHF.L.U32 UR10, UR10, UR21, URZ ;  /* 0x000000150a0a7299 */ /* 0x000fc4000800063f */
[----:B------:R-:W-:Y:S02]  /*1120*/  USHF.R.U64 UR26, UR25, UR21, UR11 ;  /* 0x00000015191a7299 */ /* 0x000fe4000800120b */
[----:B------:R-:W-:Y:S02]  /*1130*/  ULOP3.LUT UR15, URZ, UR10, URZ, 0x33, !UPT ;  /* 0x0000000a3f0f7292 */ /* 0x000fe4000f8e333f */
[----:B------:R-:W-:Y:S02]  /*1140*/  UIADD3 UR19, UR5, -0x1, URZ ;  /* 0xffffffff05137890 */ /* 0x000fe4000fffe03f */
[----:B------:R-:W-:Y:S01]  /*1150*/  USHF.R.U32.HI UR11, URZ, UR21, UR11 ;  /* 0x000000153f0b7299 */ /* 0x000fe2000801160b */
[----:B------:R-:W-:Y:S01]  /*1160*/  ULDC UR22, c[0x0][0x648] ;  /* 0x0001920000167ab9 */ /* 0x000fe20000000800 */
[----:B------:R-:W-:Y:S01]  /*1170*/  ULDC UR23, c[0x0][0x638] ;  /* 0x00018e0000177ab9 */ /* 0x000fe20000000800 */
[----:B------:R-:W-:Y:S01]  /*1180*/  UMOV UR24, 0x1 ;  /* 0x0000000100187882 */ /* 0x000fe20000000000 */
[----:B------:R-:W-:Y:S01]  /*1190*/  UMOV UR10, UR26 ;  /* 0x0000001a000a7c82 */ /* 0x000fe20008000000 */
[----:B------:R-:W-:Y:S07]  /*11a0*/  @!P0 BRA `(.L_x_13) ;  /* 0x0000000000308947 */ /* 0x000fee0003800000 */
[----:B------:R-:W-:Y:S02]  /*11b0*/  ULDC UR16, c[0x0][0x64c] ;  /* 0x0001930000107ab9 */ /* 0x000fe40000000800 */
        /* <DEDUP_REMOVED lines=8> */
[----:B------:R-:W-:-:S07]  /*1240*/  UIMAD.WIDE.U32.X UR8, UR18, UR9, UR16, UP1 ;  /* 0x00000009120872a5 */ /* 0x000fce00088e0410 */
[----:B------:R-:W-:Y:S01]  /*1250*/  UMOV UR10, UR8 ;  /* 0x00000008000a7c82 */ /* 0x000fe20008000000 */
[----:B------:R-:W-:-:S05]  /*1260*/  UMOV UR11, UR9 ;  /* 0x00000009000b7c82 */ /* 0x000fca0008000000 */
.L_x_13:
[----:B------:R-:W-:Y:S01]  /*1270*/  USHF.R.U64 UR9, UR10, UR22, UR11 ;  /* 0x000000160a097299 */ /* 0x000fe2000800120b */
[----:B------:R-:W-:Y:S01]  /*1280*/  IMAD.MOV.U32 R0, RZ, RZ, 0x1 ;  /* 0x00000001ff007424 */ /* 0x000fe200078e00ff */
[----:B------:R-:W-:Y:S01]  /*1290*/  USHF.L.U32 UR8, UR24, UR21, URZ ;  /* 0x0000001518087299 */ /* 0x000fe2000800063f */
[----:B------:R-:W-:Y:S01]  /*12a0*/  IMAD.U32 R19, RZ, RZ, UR4 ;  /* 0x00000004ff137e24 */ /* 0x000fe2000f8e00ff */
[----:B------:R-:W-:Y:S02]  /*12b0*/  ULOP3.LUT UR15, UR25, UR15, URZ, 0xc0, !UPT ;  /* 0x0000000f190f7292 */ /* 0x000fe4000f8ec03f */
[----:B------:R-:W-:Y:S02]  /*12c0*/  UIADD3 UR10, -UR9, URZ, URZ ;  /* 0x0000003f090a7290 */ /* 0x000fe4000fffe13f */
[----:B------:R-:W-:Y:S02]  /*12d0*/  UIMAD UR15, UR8, UR9, UR15 ;  /* 0x00000009080f72a4 */ /* 0x000fe4000f8e020f */
[----:B------:R-:W-:-:S02]  /*12e0*/  ULOP3.LUT UR19, UR20, UR19, URZ, 0xc0, !UPT ;  /* 0x0000001314137292 */ /* 0x000fc4000f8ec03f */
[----:B------:R-:W-:Y:S01]  /*12f0*/  UIMAD UR8, UR10, UR23, UR26 ;  /* 0x000000170a0872a4 */ /* 0x000fe2000f8e021a */
[----:B------:R-:W-:Y:S01]  /*1300*/  ULDC UR9, c[0x0][0x610] ;  /* 0x0001840000097ab9 */ /* 0x000fe20000000800 */
[----:B------:R-:W-:Y:S02]  /*1310*/  UISETP.NE.AND UP1, UPT, UR45, URZ, UPT ;  /* 0x0000003f2d00728c */ /* 0x000fe4000bf25270 */
[----:B------:R-:W-:Y:S02]  /*1320*/  UIMAD UR7, UR15, UR9, UR7 ;  /* 0x000000090f0772a4 */ /* 0x000fe4000f8e0207 */
[----:B------:R-:W-:-:S04]  /*1330*/  UIMAD UR8, UR8, UR5, UR19 ;  /* 0x00000005080872a4 */ /* 0x000fc8000f8e0213 */
[----:B------:R-:W-:Y:S02]  /*1340*/  USEL UR5, UR8, UR7, !UP1 ;  /* 0x0000000708057287 */ /* 0x000fe4000c800000 */
[----:B------:R-:W-:-:S04]  /*1350*/  USEL UR7, UR7, UR8, !UP1 ;  /* 0x0000000807077287 */ /* 0x000fc8000c800000 */
[----:B------:R-:W-:Y:S02]  /*1360*/  IMAD.U32 R2, RZ, RZ, UR5 ;  /* 0x00000005ff027e24 */ /* 0x000fe4000f8e00ff */
[----:B------:R-:W-:-:S07]  /*1370*/  IMAD.U32 R18, RZ, RZ, UR7 ;  /* 0x00000007ff127e24 */ /* 0x000fce000f8e00ff */
.L_x_11:
[----:B------:R-:W-:Y:S05]  /*1380*/  @!P1 BRA `(.L_x_14) ;  /* 0x00000000000c9947 */ /* 0x000fea0003800000 */
[----:B------:R-:W-:Y:S01]  /*1390*/  UCGABAR_WAIT ;  /* 0x0000000000007dc7 */ /* 0x000fe20008000000 */
[----:B------:R-:W-:Y:S01]  /*13a0*/  CCTL.IVALL ;  /* 0x00000000ff00798f */ /* 0x000fe20002000000 */
[----:B------:R-:W-:Y:S05]  /*13b0*/  BRA `(.L_x_15) ;  /* 0x0000000000047947 */ /* 0x000fea0003800000 */
.L_x_14:
[----:B------:R-:W-:Y:S06]  /*13c0*/  BAR.SYNC.DEFER_BLOCKING 0x0 ;  /* 0x0000000000007b1d */ /* 0x000fec0000010000 */
.L_x_15:
[----:B------:R-:W-:Y:S02]  /*13d0*/  ULDC UR4, c[0x0][0x28c] ;  /* 0x0000a30000047ab9 */ /* 0x000fe40000000800 */
[----:B------:R-:W-:-:S04]  /*13e0*/  UIADD3 UR4, UR4, 0xff, URZ ;  /* 0x000000ff04047890 */ /* 0x000fc8000fffe03f */
[----:B------:R-:W-:-:S04]  /*13f0*/  USHF.R.S32.HI UR5, URZ, 0x1f, UR4 ;  /* 0x0000001f3f057899 */ /* 0x000fc80008011404 */
[----:B------:R-:W-:-:S04]  /*1400*/  ULEA.HI UR5, UR5, UR4, URZ, 0x8 ;  /* 0x0000000405057291 */ /* 0x000fc8000f8f403f */
[----:B------:R-:W-:Y:S01]  /*1410*/  USHF.R.S32.HI UR38, URZ, 0x8, UR5 ;  /* 0x000000083f267899 */ /* 0x000fe20008011405 */
[----:B------:R-:W-:Y:S11]  /*1420*/  @!P2 BRA `(.L_x_16) ;  /* 0x00000050009ca947 */ /* 0x000ff60003800000 */
[----:B------:R-:W-:-:S06]  /*1430*/  UISETP.GT.U32.AND UP1, UPT, UR14, 0x1, UPT ;  /* 0x000000010e00788c */ /* 0x000fcc000bf24070 */
[----:B------:R-:W-:-:S13]  /*1440*/  PLOP3.LUT P0, PT, PT, PT, UP1, 0x80, 0x0 ;  /* 0x000000000000781c */ /* 0x000fda0003f0f018 */
[----:B------:R-:W-:Y:S05]  /*1450*/  @P0 EXIT ;  /* 0x000000000000094d */ /* 0x000fea0003800000 */
.L_x_17:
[----:B------:R-:W-:-:S08]  /*1460*/  NOP ;  /* 0x0000000000007918 */ /* 0x000fd00000000000 */
[----:B------:R-:W0:Y:S02]  /*1470*/  USETMAXREG.TRY_ALLOC.CTAPOOL UP1, 0xe8 ;  /* 0x000000e8000079c8 */ /* 0x000e240008020600 */
[----:B0-----:R-:W-:-:S13]  /*1480*/  PLOP3.LUT P0, PT, PT, PT, UP1, 0x80, 0x0 ;  /* 0x000000000000781c */ /* 0x001fda0003f0f018 */
[----:B------:R-:W-:Y:S05]  /*1490*/  @!P0 BRA `(.L_x_17) ;  /* 0xfffffffc00f08947 */ /* 0x000fea000383ffff */
[----:B------:R-:W-:-:S13]  /*14a0*/  LOP3.LUT P0, RZ, R0, 0xff, RZ, 0xc0, !PT ;  /* 0x000000ff00ff7812 */ /* 0x000fda000780c0ff */
[----:B------:R-:W-:Y:S05]  /*14b0*/  @!P0 EXIT ;  /* 0x000000000000894d */ /* 0x000fea0003800000 */
[----:B------:R-:W0:Y:S01]  /*14c0*/  S2UR UR5, SR_CgaCtaId ;  /* 0x00000000000579c3 */ /* 0x000e220000008800 */
[CC--:B------:R-:W-:Y:S01]  /*14d0*/  LEA.HI R0, R9.reuse, R4.reuse, RZ, 0x2 ;  /* 0x0000000409007211 */ /* 0x0c0fe200078f10ff */
[----:B------:R-:W-:Y:S01]  /*14e0*/  USHF.R.U32.HI UR4, URZ, 0x1, UR38 ;  /* 0x000000013f047899 */ /* 0x000fe20008011626 */
[----:B------:R-:W-:Y:S01]  /*14f0*/  LEA.HI R9, R9, R4, RZ, 0x5 ;  /* 0x0000000409097211 */ /* 0x000fe200078f28ff */
[----:B------:R-:W-:Y:S01]  /*1500*/  UMOV UR40, 0x400 ;  /* 0x0000040000287882 */ /* 0x000fe20000000000 */
[--C-:B------:R-:W-:Y:S01]  /*1510*/  SHF.R.S32.HI R74, RZ, 0x2, R0.reuse ;  /* 0x00000002ff4a7819 */ /* 0x100fe20000011400 */
[----:B------:R-:W-:Y:S01]  /*1520*/  ULOP3.LUT UR43, UR38, 0x1, URZ, 0xc0, !UPT ;  /* 0x00000001262b7892 */ /* 0x000fe2000f8ec03f */
[----:B------:R-:W-:Y:S01]  /*1530*/  SHF.R.S32.HI R3, RZ, 0x1f, R0 ;  /* 0x0000001fff037819 */ /* 0x000fe20000011400 */
[----:B------:R-:W1:Y:S01]  /*1540*/  LDC.64 R6, c[0x0][0x5c8] ;  /* 0x00017200ff067b82 */ /* 0x000e620000000a00 */
[----:B------:R-:W-:Y:S01]  /*1550*/  ULOP3.LUT UR4, UR4, 0x1, URZ, 0xc0, !UPT ;  /* 0x0000000104047892 */ /* 0x000fe2000f8ec03f */
[----:B------:R-:W-:Y:S01]  /*1560*/  SHF.R.S32.HI R9, RZ, 0x5, R9 ;  /* 0x00000005ff097819 */ /* 0x000fe20000011409 */
[----:B------:R-:W-:Y:S01]  /*1570*/  USEL UR43, UR43, URZ, !UP0 ;  /* 0x0000003f2b2b7287 */ /* 0x000fe2000c000000 */
[----:B------:R-:W-:Y:S01]  /*1580*/  LEA.HI R3, R3, R74, RZ, 0x3 ;  /* 0x0000004a03037211 */ /* 0x000fe200078f18ff */
[----:B------:R-:W-:Y:S01]  /*1590*/  UISETP.EQ.U32.AND UP0, UPT, UR4, 0x1, !UP0 ;  /* 0x000000010400788c */ /* 0x000fe2000c702070 */
[----:B------:R-:W-:-:S02]  /*15a0*/  ULDC.64 UR48, c[0x0][0x288] ;  /* 0x0000a20000307ab9 */ /* 0x000fc40000000a00 */
[----:B------:R-:W-:Y:S01]  /*15b0*/  LOP3.LUT R3, R3, 0xfffffff8, RZ, 0xc0, !PT ;  /* 0xfffffff803037812 */ /* 0x000fe200078ec0ff */
[----:B------:R-:W-:Y:S01]  /*15c0*/  UISETP.LT.AND UP1, UPT, UR38, 0x1, UPT ;  /* 0x000000012600788c */ /* 0x000fe2000bf21270 */
[----:B------:R-:W-:Y:S01]  /*15d0*/  IMAD.U32 R80, RZ, RZ, UR48 ;  /* 0x00000030ff507e24 */ /* 0x000fe2000f8e00ff */
[----:B------:R-:W-:Y:S01]  /*15e0*/  ULDC UR42, c[0x0][0x658] ;  /* 0x00019600002a7ab9 */ /* 0x000fe20000000800 */
[----:B------:R-:W-:Y:S01]  /*15f0*/  UMOV UR6, 0xffffffff ;  /* 0xffffffff00067882 */ /* 0x000fe20000000000 */
[----:B------:R-:W-:Y:S01]  /*1600*/  IMAD.IADD R74, R74, 0x1, -R3 ;  /* 0x000000014a4a7824 */ /* 0x000fe200078e0a03 */
[----:B------:R-:W-:Y:S01]  /*1610*/  LOP3.LUT R3, R0, 0xfffffffc, RZ, 0xc0, !PT ;  /* 0xfffffffc00037812 */ /* 0x000fe200078ec0ff */
[----:B------:R-:W-:Y:S01]  /*1620*/  VIADD R0, R5, 0xffffffff ;  /* 0xffffffff05007836 */ /* 0x000fe20000000000 */
[----:B0-----:R-:W-:Y:S01]  /*1630*/  ULEA UR40, UR5, UR40, 0x18 ;  /* 0x0000002805287291 */ /* 0x001fe2000f8ec03f */
[--C-:B------:R-:W-:Y:S01]  /*1640*/  IMAD R83, R9, -0x10, -R74.reuse ;  /* 0xfffffff009537824 */ /* 0x100fe200078e0a4a */
[--C-:B------:R-:W-:Y:S01]  /*1650*/  SHF.R.S32.HI R75, RZ, 0x1f, R74.reuse ;  /* 0x0000001fff4b7819 */ /* 0x100fe2000001144a */
[----:B------:R-:W-:Y:S01]  /*1660*/  IMAD.IADD R3, R4, 0x1, -R3 ;  /* 0x0000000104037824 */ /* 0x000fe200078e0a03 */
[C---:B------:R-:W-:Y:S01]  /*1670*/  ISETP.NE.AND P0, PT, R0.reuse, RZ, PT ;  /* 0x000000ff0000720c */ /* 0x040fe20003f05270 */
[----:B------:R-:W-:Y:S01]  /*1680*/  UIADD3 UR4, UR40, 0x100, URZ ;  /* 0x0000010028047890 */ /* 0x000fe2000fffe03f */
[----:B------:R-:W-:Y:S01]  /*1690*/  IMAD.SHL.U32 R0, R0, 0x8, RZ ;  /* 0x0000000800007824 */ /* 0x000fe200078e00ff */
[----:B------:R-:W-:Y:S01]  /*16a0*/  UIADD3 UR5, UR40, 0x10100, URZ ;  /* 0x0001010028057890 */ /* 0x000fe2000fffe03f */
[----:B------:R-:W-:Y:S01]  /*16b0*/  IMAD.SHL.U32 R76, R3, 0x2, RZ ;  /* 0x00000002034c7824 */ /* 0x000fe200078e00ff */
[----:B------:R-:W-:Y:S01]  /*16c0*/  UIADD3 UR52, UR40, 0x30, URZ ;  /* 0x0000003028347890 */ /* 0x000fe2000fffe03f */
[----:B------:R-:W-:Y:S01]  /*16d0*/  IMAD.WIDE R74, R9, 0x10, R74 ;  /* 0x00000010094a7825 */ /* 0x000fe200078e024a */
[----:B------:R-:W-:Y:S01]  /*16e0*/  USHF.R.U32.HI UR4, URZ, 0x4, UR4 ;  /* 0x000000043f047899 */ /* 0x000fe20008011604 */
[----:B------:R-:W-:Y:S01]  /*16f0*/  LOP3.LUT R0, R0, 0x8, RZ, 0xc0, !PT ;  /* 0x0000000800007812 */ /* 0x000fe200078ec0ff */
[----:B------:R-:W-:Y:S01]  /*1700*/  USHF.R.U32.HI UR5, URZ, 0x4, UR5 ;  /* 0x000000043f057899 */ /* 0x000fe20008011605 */
[C---:B-1----:R-:W-:Y:S01]  /*1710*/  SHF.L.U64.HI R78, R6.reuse, 0x3, R7 ;  /* 0x00000003064e7819 */ /* 0x042fe20000010207 */
[----:B------:R-:W-:Y:S01]  /*1720*/  ULDC UR8, c[0x0][0x284] ;  /* 0x0000a10000087ab9 */ /* 0x000fe20000000800 */
[----:B------:R-:W-:Y:S01]  /*1730*/  USEL UR50, UR38, 0x1, UP1 ;  /* 0x0000000126327887 */ /* 0x000fe20008800000 */
[----:B------:R-:W-:Y:S01]  /*1740*/  IMAD.SHL.U32 R79, R6, 0x8, RZ ;  /* 0x00000008064f7824 */ /* 0x000fe200078e00ff */
[----:B------:R-:W-:Y:S01]  /*1750*/  USHF.L.U32 UR6, UR6, UR42, URZ ;  /* 0x0000002a06067299 */ /* 0x000fe2000800063f */
[----:B------:R-:W-:Y:S01]  /*1760*/  SEL R84, RZ, 0x1, P0 ;  /* 0x00000001ff547807 */ /* 0x000fe20000000000 */
[----:B------:R-:W-:Y:S01]  /*1770*/  ULOP3.LUT UR4, UR4, 0x3fff, URZ, 0xc0, !UPT ;  /* 0x00003fff04047892 */ /* 0x000fe2000f8ec03f */
[----:B------:R-:W-:Y:S01]  /*1780*/  IMAD R80, R3, -0x2, R80 ;  /* 0xfffffffe03507824 */ /* 0x000fe200078e0250 */
[----:B------:R-:W-:Y:S01]  /*1790*/  ULOP3.LUT UR5, UR5, 0x3fff, URZ, 0xc0, !UPT ;  /* 0x00003fff05057892 */ /* 0x000fe2000f8ec03f */
[----:B------:R-:W-:Y:S01]  /*17a0*/  LEA R81, R5, UR52, 0x3 ;  /* 0x0000003405517c11 */ /* 0x000fe2000f8e18ff */
[----:B------:R-:W-:Y:S01]  /*17b0*/  VIADD R83, R83, UR8 ;  /* 0x0000000853537c36 */ /* 0x000fe20008000000 */
[C---:B------:R-:W-:Y:S01]  /*17c0*/  LOP3.LUT R85, R0.reuse, 0x8, RZ, 0x3c, !PT ;  /* 0x0000000800557812 */ /* 0x040fe200078e3cff */
[----:B------:R-:W-:Y:S01]  /*17d0*/  ULDC UR41, c[0x0][0x600] ;  /* 0x0001800000297ab9 */ /* 0x000fe20000000800 */
[----:B------:R-:W-:Y:S01]  /*17e0*/  LOP3.LUT R82, R0, 0x18, RZ, 0x3c, !PT ;  /* 0x0000001800527812 */ /* 0x000fe200078e3cff */
[----:B------:R-:W-:Y:S01]  /*17f0*/  UMOV UR7, 0x1 ;  /* 0x0000000100077882 */ /* 0x000fe20000000000 */
[----:B------:R-:W-:Y:S01]  /*1800*/  SHF.R.S32.HI R77, RZ, 0x1f, R76 ;  /* 0x0000001fff4d7819 */ /* 0x000fe2000001144c */
[----:B------:R-:W-:-:S02]  /*1810*/  ULOP3.LUT UR51, UR39, 0x1, URZ, 0xfc, !UPT ;  /* 0x0000000127337892 */ /* 0x000fc4000f8efc3f */
[----:B------:R-:W-:Y:S02]  /*1820*/  USHF.L.U64.HI UR36, UR54, 0x1, UR37 ;  /* 0x0000000136247899 */ /* 0x000fe40008010225 */
[----:B------:R-:W-:Y:S02]  /*1830*/  UIADD3 UR49, UR49, 0x1fe, URZ ;  /* 0x000001fe31317890 */ /* 0x000fe4000fffe03f */
[----:B------:R-:W-:Y:S02]  /*1840*/  UIADD3 UR41, UR41, -0x1, URZ ;  /* 0xffffffff29297890 */ /* 0x000fe4000fffe03f */
[----:B------:R-:W-:Y:S02]  /*1850*/  USHF.L.U32 UR42, UR7, UR42, URZ ;  /* 0x0000002a072a7299 */ /* 0x000fe4000800063f */
[----:B------:R-:W-:Y:S02]  /*1860*/  UIADD3 UR50, -UR50, UR38, URZ ;  /* 0x0000002632327290 */ /* 0x000fe4000fffe13f */
[----:B------:R-:W-:-:S02]  /*1870*/  ULOP3.LUT UR44, URZ, UR6, URZ, 0x33, !UPT ;  /* 0x000000063f2c7292 */ /* 0x000fc4000f8e333f */
[----:B------:R-:W-:Y:S02]  /*1880*/  USEL UR46, URZ, 0x1, !UP0 ;  /* 0x000000013f2e7887 */ /* 0x000fe4000c000000 */
[----:B------:R-:W-:Y:S02]  /*1890*/  ULOP3.LUT UR47, UR4, 0x10000, URZ, 0xfc, !UPT ;  /* 0x00010000042f7892 */ /* 0x000fe4000f8efc3f */
[----:B------:R-:W-:-:S12]  /*18a0*/  ULOP3.LUT UR48, UR5, 0x10000, URZ, 0xfc, !UPT ;  /* 0x0001000005307892 */ /* 0x000fd8000f8efc3f */
.L_x_133:
[----:B------:R-:W-:-:S04]  /*18b0*/  SHF.L.U32 R0, R84, 0x1f, RZ ;  /* 0x0000001f54007819 */ /* 0x000fc800000006ff */
[----:B------:R-:W0:Y:S02]  /*18c0*/  SYNCS.PHASECHK.TRANS64.TRYWAIT P0, [R81+URZ+-0x8], R0 ;  /* 0xfffff800510075a7 */ /* 0x000e24000800017f */
[----:B012345:R-:W-:Y:S05]  /*18d0*/  @!P0 BRA `(.L_x_18) ;  /* 0x0000005c00bc8947 */ /* 0x03ffea0003800000 */
.L_x_153:
[----:B------:R-:W-:Y:S02]  /*18e0*/  ULDC UR4, c[0x0][0x28c] ;  /* 0x0000a30000047ab9 */ /* 0x000fe40000000800 */
[----:B------:R-:W-:-:S13]  /*18f0*/  ISETP.LT.AND P0, PT, RZ, UR4, PT ;  /* 0x00000004ff007c0c */ /* 0x000fda000bf01270 */
[----:B------:R-:W-:Y:S05]  /*1900*/  @P0 BRA `(.L_x_19) ;  /* 0x0000000000400947 */ /* 0x000fea0003800000 */
[----:B0-----:R-:W-:Y:S01]  /*1910*/  MOV R0, 0x0 ;  /* 0x0000000000007802 */ /* 0x001fe20000000f00 */
[----:B------:R-:W-:Y:S01]  /*1920*/  ULDC.64 UR4, c[0x4][0x68] ;  /* 0x01001a0000047ab9 */ /* 0x000fe20000000a00 */
[----:B------:R-:W-:Y:S01]  /*1930*/  ULDC.64 UR6, c[0x4][0x8] ;  /* 0x0100020000067ab9 */ /* 0x000fe20000000a00 */
[----:B------:R-:W-:Y:S01]  /*1940*/  IMAD.U32 R4, RZ, RZ, UR4 ;  /* 0x00000004ff047e24 */ /* 0x000fe2000f8e00ff */
[----:B------:R0:W1:Y:S01]  /*1950*/  LDC.64 R14, c[0x4][R0] ;  /* 0x01000000000e7b82 */ /* 0x0000620000000a00 */
[----:B------:R-:W-:Y:S01]  /*1960*/  IMAD.U32 R5, RZ, RZ, UR5 ;  /* 0x00000005ff057e24 */ /* 0x000fe2000f8e00ff */
[----:B------:R-:W-:Y:S01]  /*1970*/  ULDC.64 UR4, c[0x4][0x70] ;  /* 0x01001c0000047ab9 */ /* 0x000fe20000000a00 */
[----:B------:R-:W-:Y:S02]  /*1980*/  IMAD.U32 R10, RZ, RZ, UR6 ;  /* 0x00000006ff0a7e24 */ /* 0x000fe4000f8e00ff */
[----:B------:R-:W-:Y:S02]  /*1990*/  IMAD.U32 R6, RZ, RZ, UR4 ;  /* 0x00000004ff067e24 */ /* 0x000fe4000f8e00ff */
[----:B------:R-:W-:-:S02]  /*19a0*/  IMAD.U32 R7, RZ, RZ, UR5 ;  /* 0x00000005ff077e24 */ /* 0x000fc4000f8e00ff */
[----:B------:R-:W-:Y:S02]  /*19b0*/  IMAD.U32 R11, RZ, RZ, UR7 ;  /* 0x00000007ff0b7e24 */ /* 0x000fe4000f8e00ff */
[----:B------:R-:W-:Y:S02]  /*19c0*/  IMAD.MOV.U32 R8, RZ, RZ, 0x1e1 ;  /* 0x000001e1ff087424 */ /* 0x000fe400078e00ff */
[----:B------:R-:W-:Y:S02]  /*19d0*/  IMAD.MOV.U32 R12, RZ, RZ, 0x1 ;  /* 0x00000001ff0c7424 */ /* 0x000fe400078e00ff */
[----:B0-----:R-:W-:-:S07]  /*19e0*/  IMAD.MOV.U32 R13, RZ, RZ, RZ ;  /* 0x000000ffff0d7224 */ /* 0x001fce00078e00ff */
[----:B------:R-:W-:-:S07]  /*19f0*/  LEPC R20, `(.L_x_19) ;  /* 0x000000001014794e */ /* 0x000fce0000000000 */
[----:B-1---5:R-:W-:Y:S05]  /*1a00*/  CALL.ABS.NOINC R14 ;  /* 0x000000000e007343 */ /* 0x022fea0003c00000 */
.L_x_19:
[----:B0-----:R-:W-:-:S05]  /*1a10*/  IMAD.U32 R0, RZ, RZ, UR51 ;  /* 0x00000033ff007e24 */ /* 0x001fca000f8e00ff */
[----:B------:R-:W-:-:S13]  /*1a20*/  ISETP.NE.AND P0, PT, R0, 0x3, PT ;  /* 0x000000030000780c */ /* 0x000fda0003f05270 */
[----:B------:R-:W-:Y:S05]  /*1a30*/  @!P0 BRA `(.L_x_20) ;  /* 0x0000000000048947 */ /* 0x000fea0003800000 */
[----:B------:R-:W-:Y:S01]  /*1a40*/  BPT.TRAP 0x1 ;  /* 0x000000040000795c */ /* 0x000fe20000300000 */
.L_x_20:
[----:B------:R-:W-:Y:S02]  /*1a50*/  IMAD.U32 R3, RZ, RZ, UR43 ;  /* 0x0000002bff037e24 */ /* 0x000fe4000f8e00ff */
[----:B------:R-:W-:-:S03]  /*1a60*/  IMAD.U32 R0, RZ, RZ, UR46 ;  /* 0x0000002eff007e24 */ /* 0x000fc6000f8e00ff */
[----:B------:R-:W-:Y:S02]  /*1a70*/  LEA R3, R3, UR40, 0x3 ;  /* 0x0000002803037c11 */ /* 0x000fe4000f8e18ff */
[----:B------:R-:W-:-:S04]  /*1a80*/  SHF.L.U32 R0, R0, 0x1f, RZ ;  /* 0x0000001f00007819 */ /* 0x000fc800000006ff */
[----:B------:R0:W1:Y:S01]  /*1a90*/  SYNCS.PHASECHK.TRANS64.TRYWAIT P1, [R3+URZ], R0 ;  /* 0x00000000030075a7 */ /* 0x000062000802017f */
[----:B------:R-:W-:Y:S05]  /*1aa0*/  @!P0 BRA `(.L_x_21) ;  /* 0x0000000000048947 */ /* 0x000fea0003800000 */
[----:B------:R-:W-:Y:S01]  /*1ab0*/  BPT.TRAP 0x1 ;  /* 0x000000040000795c */ /* 0x000fe20000300000 */
.L_x_21:
[----:B-1----:R-:W-:Y:S05]  /*1ac0*/  @P1 BRA `(.L_x_22) ;  /* 0x0000000000081947 */ /* 0x002fea0003800000 */
[----:B------:R-:W1:Y:S02]  /*1ad0*/  SYNCS.PHASECHK.TRANS64.TRYWAIT P1, [R3+URZ], R0 ;  /* 0x00000000030075a7 */ /* 0x000e64000802017f */
[----:B-1----:R-:W-:Y:S05]  /*1ae0*/  @!P1 BRA `(.L_x_23) ;  /* 0x0000005c004c9947 */ /* 0x002fea0003800000 */
.L_x_22:
[----:B------:R-:W-:Y:S05]  /*1af0*/  WARPSYNC.ALL ;  /* 0x0000000000007948 */ /* 0x000fea0003800000 */
[----:B------:R-:W-:Y:S01]  /*1b00*/  ULEA UR9, UR43, UR47, 0xb ;  /* 0x0000002f2b097291 */ /* 0x000fe2000f8e583f */
[----:B------:R-:W-:Y:S01]  /*1b10*/  WARPGROUP.ARRIVE ;  /* 0x00000000000079c5 */ /* 0x000fe20000000000 */
[----:B------:R-:W-:Y:S01]  /*1b20*/  UIMAD UR8, UR43, 0xc00, UR48 ;  /* 0x00000c002b0878a4 */ /* 0x000fe2000f8e0230 */
[----:B01----:R-:W-:Y:S01]  /*1b30*/  IMAD.U32 R0, RZ, RZ, UR50 ;  /* 0x00000032ff007e24 */ /* 0x003fe2000f8e00ff */
[----:B------:R-:W-:Y:S01]  /*1b40*/  UMOV UR5, 0x40000040 ;  /* 0x4000004000057882 */ /* 0x000fe20000000000 */
[----:B------:R-:W-:-:S02]  /*1b50*/  UMOV UR7, 0x40000040 ;  /* 0x4000004000077882 */ /* 0x000fc40000000000 */
[----:B------:R-:W-:Y:S01]  /*1b60*/  UMOV UR4, UR9 ;  /* 0x0000000900047c82 */ /* 0x000fe20008000000 */
[----:B------:R-:W-:Y:S01]  /*1b70*/  ISETP.GE.AND P1, PT, R0, 0x1, PT ;  /* 0x000000010000780c */ /* 0x000fe20003f26270 */
[----:B------:R-:W-:Y:S02]  /*1b80*/  UMOV UR6, UR8 ;  /* 0x0000000800067c82 */ /* 0x000fe40008000000 */
[----:B------:R-:W-:Y:S01]  /*1b90*/  HGMMA.64x96x16.F32 R24, gdesc[UR4], RZ, !UPT, gsb0 ;  /* 0x01600000041879f0 */ /* 0x000fe2000c0008ff */
[----:B------:R-:W-:Y:S02]  /*1ba0*/  UIADD3 UR4, UR9, 0x2, URZ ;  /* 0x0000000209047890 */ /* 0x000fe4000fffe03f */
[----:B------:R-:W-:Y:S01]  /*1bb0*/  UIADD3 UR6, UR8, 0x2, URZ ;  /* 0x0000000208067890 */ /* 0x000fe2000fffe03f */
[----:B------:R-:W-:Y:S01]  /*1bc0*/  UMOV UR5, 0x40000040 ;  /* 0x4000004000057882 */ /* 0x000fe20000000000 */
[----:B------:R-:W-:Y:S01]  /*1bd0*/  UMOV UR7, 0x40000040 ;  /* 0x4000004000077882 */ /* 0x000fe20000000000 */
[----:B------:R-:W-:-:S02]  /*1be0*/  WARPGROUP.DEPBAR.LE gsb0, 0x0 ;  /* 0x00008000000079c5 */ /* 0x000fc40000010000 */
[----:B------:R-:W-:-:S06]  /*1bf0*/  WARPGROUP.ARRIVE ;  /* 0x00000000000079c5 */ /* 0x000fcc0000000000 */
[----:B------:R-:W-:Y:S01]  /*1c00*/  HGMMA.64x96x16.F32 R24, gdesc[UR4], R24, gsb0 ;  /* 0x01600000041879f0 */ /* 0x000fe20008000818 */
[----:B------:R-:W-:Y:S02]  /*1c10*/  UIADD3 UR4, UR9, 0x4, URZ ;  /* 0x0000000409047890 */ /* 0x000fe4000fffe03f */
[----:B------:R-:W-:Y:S01]  /*1c20*/  UIADD3 UR6, UR8, 0x4, URZ ;  /* 0x0000000408067890 */ /* 0x000fe2000fffe03f */
[----:B------:R-:W-:Y:S01]  /*1c30*/  UMOV UR5, 0x40000040 ;  /* 0x4000004000057882 */ /* 0x000fe20000000000 */
[----:B------:R-:W-:Y:S01]  /*1c40*/  UMOV UR7, 0x40000040 ;  /* 0x4000004000077882 */ /* 0x000fe20000000000 */
[----:B------:R-:W-:Y:S02]  /*1c50*/  WARPGROUP.DEPBAR.LE gsb0, 0x0 ;  /* 0x00008000000079c5 */ /* 0x000fe40000010000 */
        /* <DEDUP_REMOVED lines=92> */
[----:B------:R-:W-:Y:S03]  /*2220*/  HGMMA.64x96x16.F32 R24, gdesc[UR4], R24, gsb0 ;  /* 0x01600000041879f0 */ /* 0x000fe60008000818 */
[----:B------:R-:W-:Y:S02]  /*2230*/  WARPGROUP.DEPBAR.LE gsb0, 0x0 ;  /* 0x00008000000079c5 */ /* 0x000fe40000010000 */
[----:B------:R-:W-:Y:S05]  /*2240*/  @!P1 BRA `(.L_x_24) ;  /* 0x0000000800689947 */ /* 0x000fea0003800000 */
[----:B------:R-:W-:Y:S01]  /*2250*/  UIADD3 UR8, UR43, 0x1, URZ ;  /* 0x000000012b087890 */ /* 0x000fe2000fffe03f */
[----:B------:R-:W-:Y:S02]  /*2260*/  IMAD.U32 R0, RZ, RZ, UR50 ;  /* 0x00000032ff007e24 */ /* 0x000fe4000f8e00ff */
[----:B------:R-:W-:Y:S01]  /*2270*/  IMAD.U32 R3, RZ, RZ, UR43 ;  /* 0x0000002bff037e24 */ /* 0x000fe2000f8e00ff */
[----:B------:R-:W-:-:S04]  /*2280*/  UISETP.NE.AND UP0, UPT, UR8, 0x2, UPT ;  /* 0x000000020800788c */ /* 0x000fc8000bf05270 */
[----:B------:R-:W-:Y:S02]  /*2290*/  USEL UR4, URZ, 0x1, UP0 ;  /* 0x000000013f047887 */ /* 0x000fe40008000000 */
[----:B------:R-:W-:Y:S02]  /*22a0*/  USEL UR8, UR8, URZ, UP0 ;  /* 0x0000003f08087287 */ /* 0x000fe40008000000 */
[----:B------:R-:W-:-:S06]  /*22b0*/  ULOP3.LUT UR4, UR46, UR4, URZ, 0x3c, !UPT ;  /* 0x000000042e047292 */ /* 0x000fcc000f8e3c3f */
[----:B------:R-:W-:-:S07]  /*22c0*/  IMAD.U32 R6, RZ, RZ, UR4 ;  /* 0x00000004ff067e24 */ /* 0x000fce000f8e00ff */
.L_x_31:
[----:B------:R-:W-:Y:S05]  /*22d0*/  @!P0 BRA `(.L_x_25) ;  /* 0x0000000000048947 */ /* 0x000fea0003800000 */
[----:B------:R-:W-:Y:S01]  /*22e0*/  BPT.TRAP 0x1 ;  /* 0x000000040000795c */ /* 0x000fe20000300000 */
.L_x_25:
[----:B------:R-:W-:Y:S01]  /*22f0*/  ULEA UR4, UR8, UR40, 0x3 ;  /* 0x0000002808047291 */ /* 0x000fe2000f8e183f */
[----:B------:R-:W-:-:S08]  /*2300*/  SHF.L.U32 R4, R6, 0x1f, RZ ;  /* 0x0000001f06047819 */ /* 0x000fd000000006ff */
[----:B------:R0:W1:Y:S01]  /*2310*/  SYNCS.PHASECHK.TRANS64.TRYWAIT P1, [UR4], R4 ;  /* 0x00000004ff0075a7 */ /* 0x0000620008020144 */
[----:B------:R-:W-:Y:S05]  /*2320*/  @!P0 BRA `(.L_x_26) ;  /* 0x0000000000048947 */ /* 0x000fea0003800000 */
[----:B------:R-:W-:Y:S01]  /*2330*/  BPT.TRAP 0x1 ;  /* 0x000000040000795c */ /* 0x000fe20000300000 */
.L_x_26:
[----:B-1----:R-:W-:Y:S05]  /*2340*/  @P1 BRA `(.L_x_27) ;  /* 0x0000000000081947 */ /* 0x002fea0003800000 */
[----:B------:R-:W1:Y:S02]  /*2350*/  SYNCS.PHASECHK.TRANS64.TRYWAIT P1, [UR4], R4 ;  /* 0x00000004ff0075a7 */ /* 0x000e640008020144 */
[----:B-1----:R-:W-:Y:S05]  /*2360*/  @!P1 BRA `(.L_x_28) ;  /* 0x0000005400409947 */ /* 0x002fea0003800000 */
.L_x_27:
[----:B------:R-:W-:Y:S01]  /*2370*/  UIMAD UR9, UR8, 0xc00, UR48 ;  /* 0x00000c00080978a4 */ /* 0x000fe2000f8e0230 */
[----:B------:R-:W-:Y:S01]  /*2380*/  WARPGROUP.ARRIVE ;  /* 0x00000000000079c5 */ /* 0x000fe20000000000 */
[----:B------:R-:W-:Y:S01]  /*2390*/  ULEA UR10, UR8, UR47, 0xb ;  /* 0x0000002f080a7291 */ /* 0x000fe2000f8e583f */
[----:B------:R-:W-:Y:S01]  /*23a0*/  UMOV UR7, 0x40000040 ;  /* 0x4000004000077882 */ /* 0x000fe20000000000 */
[----:B------:R-:W-:-:S03]  /*23b0*/  UMOV UR5, 0x40000040 ;  /* 0x4000004000057882 */ /* 0x000fc60000000000 */
[----:B------:R-:W-:Y:S02]  /*23c0*/  UMOV UR6, UR9 ;  /* 0x0000000900067c82 */ /* 0x000fe40008000000 */
[----:B------:R-:W-:Y:S02]  /*23d0*/  UMOV UR4, UR10 ;  /* 0x0000000a00047c82 */ /* 0x000fe40008000000 */
[----:B------:R-:W-:Y:S01]  /*23e0*/  HGMMA.64x96x16.F32 R24, gdesc[UR4], R24, gsb0 ;  /* 0x01600000041879f0 */ /* 0x000fe20008000818 */
        /* <DEDUP_REMOVED lines=107> */
[----:B------:R-:W-:Y:S01]  /*2aa0*/  BPT.TRAP 0x1 ;  /* 0x000000040000795c */ /* 0x000fe20000300000 */
.L_x_29:
[----:B------:R-:W-:Y:S01]  /*2ab0*/  ISETP.NE.AND P1, PT, R23, RZ, PT ;  /* 0x000000ff1700720c */ /* 0x000fe20003f25270 */
[----:B------:R-:W-:-:S12]  /*2ac0*/  UISETP.GT.U32.AND UP0, UPT, UR39, 0x1, UPT ;  /* 0x000000012700788c */ /* 0x000fd8000bf04070 */
[----:B01----:R-:W-:-:S05]  /*2ad0*/  @P1 LEA R4, R3, UR40, 0x3 ;  /* 0x0000002803041c11 */ /* 0x003fca000f8e18ff */
[----:B------:R-:W-:-:S05]  /*2ae0*/  @P1 VIADD R5, R4, 0x10 ;  /* 0x0000001004051836 */ /* 0x000fca0000000000 */
[----:B------:R-:W-:-:S04]  /*2af0*/  @P1 PRMT R5, R22, 0x654, R5 ;  /* 0x0000065416051816 */ /* 0x000fc80000000005 */
[----:B------:R0:W-:Y:S01]  /*2b00*/  @P1 SYNCS.ARRIVE.TRANS64.RED.A1T0 RZ, [R5+URZ], RZ ;  /* 0x000000ff05ff19a7 */ /* 0x0001e2000810043f */
[----:B------:R-:W-:-:S13]  /*2b10*/  PLOP3.LUT P1, PT, PT, PT, UP0, 0x80, 0x0 ;  /* 0x000000000000781c */ /* 0x000fda0003f2f008 */
[----:B0-----:R-:W-:Y:S05]  /*2b20*/  @P1 BRA `(.L_x_30) ;  /* 0x0000000000041947 */ /* 0x001fea0003800000 */
[----:B------:R-:W-:Y:S01]  /*2b30*/  BPT.TRAP 0x1 ;  /* 0x000000040000795c */ /* 0x000fe20000300000 */
.L_x_30:
[----:B------:R-:W-:Y:S01]  /*2b40*/  UIADD3 UR8, UR8, 0x1, URZ ;  /* 0x0000000108087890 */ /* 0x000fe2000fffe03f */
[C---:B------:R-:W-:Y:S01]  /*2b50*/  ISETP.GT.AND P2, PT, R0.reuse, 0x1, PT ;  /* 0x000000010000780c */ /* 0x040fe20003f44270 */
[----:B------:R-:W-:Y:S02]  /*2b60*/  VIADD R3, R3, 0x1 ;  /* 0x0000000103037836 */ /* 0x000fe40000000000 */
[----:B------:R-:W-:Y:S01]  /*2b70*/  UISETP.NE.AND UP0, UPT, UR8, 0x2, UPT ;  /* 0x000000020800788c */ /* 0x000fe2000bf05270 */
[----:B------:R-:W-:Y:S02]  /*2b80*/  VIADD R0, R0, 0xffffffff ;  /* 0xffffffff00007836 */ /* 0x000fe40000000000 */
[C---:B------:R-:W-:Y:S01]  /*2b90*/  ISETP.NE.AND P1, PT, R3.reuse, 0x2, PT ;  /* 0x000000020300780c */ /* 0x040fe20003f25270 */
[----:B------:R-:W-:Y:S02]  /*2ba0*/  USEL UR4, URZ, 0x1, UP0 ;  /* 0x000000013f047887 */ /* 0x000fe40008000000 */
[----:B------:R-:W-:Y:S01]  /*2bb0*/  USEL UR8, UR8, URZ, UP0 ;  /* 0x0000003f08087287 */ /* 0x000fe20008000000 */
[----:B------:R-:W-:-:S03]  /*2bc0*/  SEL R3, R3, RZ, P1 ;  /* 0x000000ff03037207 */ /* 0x000fc60000800000 */
[----:B------:R-:W-:Y:S01]  /*2bd0*/  LOP3.LUT R6, R6, UR4, RZ, 0x3c, !PT ;  /* 0x0000000406067c12 */ /* 0x000fe2000f8e3cff */
[----:B------:R-:W-:Y:S07]  /*2be0*/  @P2 BRA `(.L_x_31) ;  /* 0xfffffff400b82947 */ /* 0x000fee000383ffff */
.L_x_24:
[----:B------:R-:W0:Y:S01]  /*2bf0*/  LDC R0, c[0x0][0x28c] ;  /* 0x0000a300ff007b82 */ /* 0x000e220000000800 */
[----:B------:R1:W-:Y:S01]  /*2c00*/  SYNCS.ARRIVE.TRANS64.A1T0 RZ, [R85+UR52], RZ ;  /* 0x000000ff55ff79a7 */ /* 0x0003e20008100034 */
[----:B0-----:R-:W-:-:S13]  /*2c10*/  ISETP.GE.AND P1, PT, R0, 0x1, PT ;  /* 0x000000010000780c */ /* 0x001fda0003f26270 */
[----:B-1----:R-:W-:Y:S05]  /*2c20*/  @!P1 BRA `(.L_x_32) ;  /* 0x0000000000409947 */ /* 0x002fea0003800000 */
[----:B------:R-:W-:Y:S05]  /*2c30*/  @!P0 BRA `(.L_x_33) ;  /* 0x0000000000048947 */ /* 0x000fea0003800000 */
[----:B------:R-:W-:Y:S01]  /*2c40*/  BPT.TRAP 0x1 ;  /* 0x000000040000795c */ /* 0x000fe20000300000 */
.L_x_33:
[----:B------:R-:W-:Y:S01]  /*2c50*/  ISETP.NE.AND P0, PT, R23, RZ, PT ;  /* 0x000000ff1700720c */ /* 0x000fe20003f05270 */
[----:B------:R-:W-:-:S12]  /*2c60*/  IMAD.U32 R3, RZ, RZ, UR40 ;  /* 0x00000028ff037e24 */ /* 0x000fd8000f8e00ff */
[----:B------:R-:W-:-:S05]  /*2c70*/  VOTEU.ANY UP0, P0 ;  /* 0x00000000003f7886 */ /* 0x000fca0000000100 */
[----:B------:R-:W-:Y:S02]  /*2c80*/  @UP0 UIADD3 UR4, UR50, UR43, URZ ;  /* 0x0000002b32040290 */ /* 0x000fe4000fffe03f */
[----:B------:R-:W-:-:S04]  /*2c90*/  UISETP.GT.U32.AND UP0, UPT, UR39, 0x1, UPT ;  /* 0x000000012700788c */ /* 0x000fc8000bf04070 */
[----:B------:R-:W-:-:S04]  /*2ca0*/  IMAD.U32 R0, RZ, RZ, UR4 ;  /* 0x00000004ff007e24 */ /* 0x000fc8000f8e00ff */
[----:B------:R-:W-:-:S05]  /*2cb0*/  @P0 IMAD.SHL.U32 R0, R0, 0x8, RZ ;  /* 0x0000000800000824 */ /* 0x000fca00078e00ff */
[----:B------:R-:W-:-:S04]  /*2cc0*/  @P0 LOP3.LUT R0, R0, 0x8, RZ, 0xc0, !PT ;  /* 0x0000000800000812 */ /* 0x000fc800078ec0ff */
[----:B------:R-:W-:-:S04]  /*2cd0*/  @P0 IADD3 R3, R3, 0x10, R0 ;  /* 0x0000001003030810 */ /* 0x000fc80007ffe000 */
[----:B------:R-:W-:-:S04]  /*2ce0*/  @P0 PRMT R3, R22, 0x654, R3 ;  /* 0x0000065416030816 */ /* 0x000fc80000000003 */
[----:B------:R0:W-:Y:S01]  /*2cf0*/  @P0 SYNCS.ARRIVE.TRANS64.RED.A1T0 RZ, [R3+URZ], RZ ;  /* 0x000000ff03ff09a7 */ /* 0x0001e2000810043f */
[----:B------:R-:W-:-:S13]  /*2d00*/  PLOP3.LUT P0, PT, PT, PT, UP0, 0x80, 0x0 ;  /* 0x000000000000781c */ /* 0x000fda0003f0f008 */
[----:B0-----:R-:W-:Y:S05]  /*2d10*/  @P0 BRA `(.L_x_32) ;  /* 0x0000000000040947 */ /* 0x001fea0003800000 */
[----:B------:R-:W-:Y:S01]  /*2d20*/  BPT.TRAP 0x1 ;  /* 0x000000040000795c */ /* 0x000fe20000300000 */
.L_x_32:
[----:B------:R-:W-:Y:S02]  /*2d30*/  SHF.L.U32 R0, R84, 0x1f, RZ ;  /* 0x0000001f54007819 */ /* 0x000fe400000006ff */
[----:B------:R-:W-:Y:S02]  /*2d40*/  SHF.R.S32.HI R9, RZ, 0x1f, R19 ;  /* 0x0000001fff097819 */ /* 0x000fe40000011413 */
[----:B------:R-:W0:Y:S02]  /*2d50*/  SYNCS.PHASECHK.TRANS64.TRYWAIT P0, [R81+URZ+0x8], R0 ;  /* 0x00000800510075a7 */ /* 0x000e24000800017f */
[----:B0-----:R-:W-:Y:S05]  /*2d60*/  @!P0 BRA `(.L_x_34) ;  /* 0x0000004800d88947 */ /* 0x001fea0003800000 */
.L_x_154:
[----:B------:R-:W-:Y:S01]  /*2d70*/  ULDC.64 UR4, c[0x0][0x5d0] ;  /* 0x0001740000047ab9 */ /* 0x000fe20000000a00 */
[----:B------:R-:W-:Y:S01]  /*2d80*/  ULDC UR6, c[0x0][0x284] ;  /* 0x0000a10000067ab9 */ /* 0x000fe20000000800 */
[----:B0-----:R-:W-:Y:S02]  /*2d90*/  IMAD R0, R9, UR4, RZ ;  /* 0x0000000409007c24 */ /* 0x001fe4000f8e02ff */
[----:B------:R-:W-:Y:S02]  /*2da0*/  IMAD R10, R2, 0x60, RZ ;  /* 0x00000060020a7824 */ /* 0x000fe400078e02ff */
[C---:B------:R-:W-:Y:S02]  /*2db0*/  IMAD R5, R19.reuse, UR5, R0 ;  /* 0x0000000513057c24 */ /* 0x040fe4000f8e0200 */
[----:B------:R-:W-:Y:S01]  /*2dc0*/  IMAD.SHL.U32 R0, R18, 0x40, RZ ;  /* 0x0000004012007824 */ /* 0x000fe200078e00ff */
[----:B------:R-:W-:Y:S01]  /*2dd0*/  SHF.R.S32.HI R11, RZ, 0x1f, R10 ;  /* 0x0000001fff0b7819 */ /* 0x000fe2000001140a */
[----:B------:R-:W-:Y:S01]  /*2de0*/  IMAD.WIDE.U32 R2, R19, UR4, R76 ;  /* 0x0000000413027c25 */ /* 0x000fe2000f8e004c */
[----:B------:R-:W-:-:S02]  /*2df0*/  ULDC.64 UR4, c[0x0][0x5c8] ;  /* 0x0001720000047ab9 */ /* 0x000fc40000000a00 */
[----:B------:R-:W-:Y:S01]  /*2e00*/  ISETP.GE.AND P0, PT, R0, UR6, PT ;  /* 0x0000000600007c0c */ /* 0x000fe2000bf06270 */
[----:B------:R-:W-:Y:S01]  /*2e10*/  ULDC UR6, c[0x0][0x288] ;  /* 0x0000a20000067ab9 */ /* 0x000fe20000000800 */
[----:B------:R-:W-:Y:S01]  /*2e20*/  IADD3 R2, P1, R10, R2, RZ ;  /* 0x000000020a027210 */ /* 0x000fe20007f3e0ff */
[----:B------:R-:W-:Y:S01]  /*2e30*/  IMAD.WIDE R14, R18, 0x40, R74 ;  /* 0x00000040120e7825 */ /* 0x000fe200078e024a */
[----:B------:R-:W-:Y:S02]  /*2e40*/  ISETP.GE.OR P0, PT, R10, UR6, P0 ;  /* 0x000000060a007c0c */ /* 0x000fe40008706670 */
[----:B------:R-:W-:Y:S01]  /*2e50*/  IADD3.X R3, R11, R3, R5, P1, !PT ;  /* 0x000000030b037210 */ /* 0x000fe20000ffe405 */
[----:B------:R-:W-:-:S04]  /*2e60*/  IMAD R7, R15, UR4, RZ ;  /* 0x000000040f077c24 */ /* 0x000fc8000f8e02ff */
[C---:B------:R-:W-:Y:S02]  /*2e70*/  IMAD R7, R14.reuse, UR5, R7 ;  /* 0x000000050e077c24 */ /* 0x040fe4000f8e0207 */
[----:B------:R-:W-:-:S04]  /*2e80*/  IMAD.WIDE.U32 R20, R14, UR4, R2 ;  /* 0x000000040e147c25 */ /* 0x000fc8000f8e0002 */
[----:B------:R-:W-:Y:S05]  /*2e90*/  @P0 BRA `(.L_x_35) ;  /* 0x0000003000200947 */ /* 0x000fea0003800000 */
[----:B-----5:R-:W-:Y:S01]  /*2ea0*/  FSETP.NEU.AND P1, PT, R73, RZ, PT ;  /* 0x000000ff4900720b */ /* 0x020fe20003f2d000 */
[----:B------:R-:W-:Y:S01]  /*2eb0*/  IMAD.IADD R18, R80, 0x1, -R10 ;  /* 0x0000000150127824 */ /* 0x000fe200078e0a0a */
[----:B------:R-:W-:Y:S01]  /*2ec0*/  BSSY B0, `(.L_x_35) ;  /* 0x0000305000007945 */ /* 0x000fe20003800000 */
[----:B------:R-:W-:Y:S02]  /*2ed0*/  IMAD.IADD R0, R83, 0x1, -R0 ;  /* 0x0000000153007824 */ /* 0x000fe400078e0a00 */
[----:B------:R-:W-:Y:S01]  /*2ee0*/  IMAD.IADD R7, R21, 0x1, R7 ;  /* 0x0000000115077824 */ /* 0x000fe200078e0207 */
[----:B------:R-:W-:-:S04]  /*2ef0*/  ISETP.GT.AND P0, PT, R18, RZ, PT ;  /* 0x000000ff1200720c */ /* 0x000fc80003f04270 */
[----:B------:R-:W-:-:S03]  /*2f00*/  ISETP.GT.AND P2, PT, R0, RZ, P0 ;  /* 0x000000ff0000720c */ /* 0x000fc60000744270 */
[----:B------:R-:W-:Y:S10]  /*2f10*/  @!P1 BRA `(.L_x_36) ;  /* 0x0000002000849947 */ /* 0x000ff40003800000 */
[----:B------:R-:W0:Y:S01]  /*2f20*/  LDC.64 R86, c[0x0][0x5b8] ;  /* 0x00016e00ff567b82 */ /* 0x000e220000000a00 */
[----:B------:R-:W-:-:S07]  /*2f30*/  ULDC.64 UR4, c[0x0][0x5c0] ;  /* 0x0001700000047ab9 */ /* 0x000fce0000000a00 */
[----:B------:R-:W1:Y:S08]  /*2f40*/  LDC.64 R90, c[0x0][0x5b0] ;  /* 0x00016c00ff5a7b82 */ /* 0x000e700000000a00 */
[----:B------:R-:W2:Y:S01]  /*2f50*/  LDC.64 R92, c[0x0][0x5a8] ;  /* 0x00016a00ff5c7b82 */ /* 0x000ea20000000a00 */
[-C--:B0-----:R-:W-:Y:S02]  /*2f60*/  IMAD R4, R9, R86.reuse, RZ ;  /* 0x0000005609047224 */ /* 0x081fe400078e02ff */
[----:B------:R-:W-:-:S04]  /*2f70*/  IMAD.WIDE.U32 R2, R19, R86, R76 ;  /* 0x0000005613027225 */ /* 0x000fc800078e004c */
[----:B------:R-:W-:Y:S01]  /*2f80*/  IMAD R87, R19, R87, R4 ;  /* 0x0000005713577224 */ /* 0x000fe200078e0204 */
[----:B------:R-:W-:Y:S01]  /*2f90*/  IADD3 R4, P1, R10, R2, RZ ;  /* 0x000000020a047210 */ /* 0x000fe20007f3e0ff */
[----:B-1----:R-:W-:-:S03]  /*2fa0*/  IMAD R2, R15, R90, RZ ;  /* 0x0000005a0f027224 */ /* 0x002fc600078e02ff */
[----:B------:R-:W-:Y:S01]  /*2fb0*/  IADD3.X R5, R11, R3, R87, P1, !PT ;  /* 0x000000030b057210 */ /* 0x000fe20000ffe457 */
[C---:B------:R-:W-:Y:S02]  /*2fc0*/  IMAD R89, R14.reuse, R91, R2 ;  /* 0x0000005b0e597224 */ /* 0x040fe400078e0202 */
[----:B------:R-:W-:-:S04]  /*2fd0*/  IMAD.WIDE.U32 R2, R14, R90, R4 ;  /* 0x0000005a0e027225 */ /* 0x000fc800078e0004 */
[----:B------:R-:W-:Y:S01]  /*2fe0*/  IMAD.IADD R3, R3, 0x1, R89 ;  /* 0x0000000103037824 */ /* 0x000fe200078e0259 */
[----:B--2---:R-:W-:-:S04]  /*2ff0*/  LEA R8, P1, R2, R92, 0x1 ;  /* 0x0000005c02087211 */ /* 0x004fc800078208ff */
[----:B------:R-:W-:-:S05]  /*3000*/  LEA.HI.X R9, R2, R93, R3, 0x1, P1 ;  /* 0x0000005d02097211 */ /* 0x000fca00008f0c03 */
[----:B------:R-:W2:Y:S01]  /*3010*/  @P2 LDG.E.LTC128B.U16 R21, desc[UR56][R8.64] ;  /* 0x0000003808152981 */ /* 0x000ea2000c1e1520 */
[----:B------:R-:W-:Y:S01]  /*3020*/  IMAD.WIDE.U32 R2, R14, R90, R10 ;  /* 0x0000005a0e027225 */ /* 0x000fe200078e000a */
[----:B------:R-:W-:Y:S02]  /*3030*/  BSSY B1, `(.L_x_37) ;  /* 0x0000015000017945 */ /* 0x000fe40003800000 */
[----:B------:R-:W-:-:S04]  /*3040*/  IADD3 R12, P1, R76, R2, RZ ;  /* 0x000000024c0c7210 */ /* 0x000fc80007f3e0ff */
[----:B------:R-:W-:Y:S02]  /*3050*/  IADD3.X R13, R77, R89, R3, P1, !PT ;  /* 0x000000594d0d7210 */ /* 0x000fe40000ffe403 */
[----:B------:R-:W-:Y:S01]  /*3060*/  LEA R6, P1, R20, UR4, 0x1 ;  /* 0x0000000414067c11 */ /* 0x000fe2000f8208ff */
[----:B------:R-:W-:-:S03]  /*3070*/  IMAD.WIDE.U32 R12, R19, R86, R12 ;  /* 0x00000056130c7225 */ /* 0x000fc600078e000c */
[----:B------:R-:W-:Y:S02]  /*3080*/  LEA.HI.X R7, R20, UR5, R7, 0x1, P1 ;  /* 0x0000000514077c11 */ /* 0x000fe400088f0c07 */
[----:B------:R-:W-:-:S04]  /*3090*/  ISETP.GT.AND P1, PT, R18, 0x1, PT ;  /* 0x000000011200780c */ /* 0x000fc80003f24270 */
[----:B------:R-:W-:Y:S01]  /*30a0*/  ISETP.GT.AND P3, PT, R0, RZ, P1 ;  /* 0x000000ff0000720c */ /* 0x000fe20000f64270 */
[----:B--2---:R-:W-:-:S05]  /*30b0*/  HADD2.F32 R2, -RZ, R21.H0_H0 ;  /* 0x20000015ff027230 */ /* 0x004fca0000004100 */
[----:B------:R-:W-:Y:S01]  /*30c0*/  FMUL R3, R2, R73 ;  /* 0x0000004902037220 */ /* 0x000fe20000400000 */
[----:B------:R-:W-:-:S03]  /*30d0*/  LEA R2, P4, R12, R92, 0x1 ;  /* 0x0000005c0c027211 */ /* 0x000fc600078808ff */
[----:B------:R-:W-:-:S05]  /*30e0*/  FFMA R3, R24, R72, R3 ;  /* 0x0000004818037223 */ /* 0x000fca0000000003 */
[----:B------:R-:W-:Y:S01]  /*30f0*/  F2FP.F16.F32.PACK_AB R8, RZ, R3 ;  /* 0x00000003ff08723e */ /* 0x000fe200000000ff */
[----:B------:R-:W-:-:S03]  /*3100*/  IMAD.IADD R3, R87, 0x1, R13 ;  /* 0x0000000157037824 */ /* 0x000fc600078e020d */
[----:B------:R-:W-:Y:S01]  /*3110*/  PRMT R9, R8, 0x7610, R9 ;  /* 0x0000761008097816 */ /* 0x000fe20000000009 */
[----:B------:R-:W-:Y:S01]  /*3120*/  IMAD.SHL.U32 R8, R90, 0x8, RZ ;  /* 0x000000085a087824 */ /* 0x000fe200078e00ff */
[----:B------:R-:W-:-:S03]  /*3130*/  LEA.HI.X R3, R12, R93, R3, 0x1, P4 ;  /* 0x0000005d0c037211 */ /* 0x000fc600020f0c03 */
[----:B------:R0:W-:Y:S02]  /*3140*/  @P2 STG.E.U16 desc[UR56][R6.64], R9 ;  /* 0x0000000906002986 */ /* 0x0001e4000c101538 */
[----:B0-----:R-:W-:Y:S01]  /*3150*/  SHF.L.U64.HI R9, R90, 0x3, R91 ;  /* 0x000000035a097819 */ /* 0x001fe2000001025b */
[----:B------:R-:W-:Y:S06]  /*3160*/  @!P3 BRA `(.L_x_38) ;  /* 0x000000000004b947 */ /* 0x000fec0003800000 */
[----:B------:R0:W5:Y:S02]  /*3170*/  LDG.E.LTC128B.U16 R21, desc[UR56][R2.64+0x2] ;  /* 0x0000023802157981 */ /* 0x000164000c1e1520 */
.L_x_38:
[----:B------:R-:W-:Y:S05]  /*3180*/  BSYNC B1 ;  /* 0x0000000000017941 */ /* 0x000fea0003800000 */
.L_x_37:
[----:B------:R-:W-:Y:S01]  /*3190*/  IMAD.WIDE.U32 R8, R14, R90, R8 ;  /* 0x0000005a0e087225 */ /* 0x000fe200078e0008 */
[----:B------:R-:W-:-:S03]  /*31a0*/  ISETP.GT.AND P0, PT, R0, 0x8, P0 ;  /* 0x000000080000780c */ /* 0x000fc60000704270 */
[----:B-----5:R-:W-:Y:S01]  /*31b0*/  HADD2.F32 R12, -RZ, R21.H0_H0 ;  /* 0x20000015ff0c7230 */ /* 0x020fe20000004100 */
[----:B------:R-:W-:Y:S01]  /*31c0*/  IADD3 R4, P2, R4, R8, RZ ;  /* 0x0000000804047210 */ /* 0x000fe20007f5e0ff */
[----:B------:R-:W-:-:S03]  /*31d0*/  IMAD.IADD R89, R89, 0x1, R9 ;  /* 0x0000000159597824 */ /* 0x000fc600078e0209 */
[----:B------:R-:W-:Y:S01]  /*31e0*/  FMUL R12, R12, R73 ;  /* 0x000000490c0c7220 */ /* 0x000fe20000400000 */
[----:B------:R-:W-:-:S03]  /*31f0*/  IMAD.X R5, R89, 0x1, R5, P2 ;  /* 0x0000000159057824 */ /* 0x000fc600010e0605 */
[----:B------:R-:W-:Y:S01]  /*3200*/  FFMA R25, R25, R72, R12 ;  /* 0x0000004819197223 */ /* 0x000fe2000000000c */
[----:B------:R-:W-:-:S04]  /*3210*/  LEA R12, P2, R4, R92, 0x1 ;  /* 0x0000005c040c7211 */ /* 0x000fc800078408ff */
[----:B------:R-:W-:Y:S01]  /*3220*/  LEA.HI.X R13, R4, R93, R5, 0x1, P2 ;  /* 0x0000005d040d7211 */ /* 0x000fe200010f0c05 */
[----:B------:R-:W-:Y:S01]  /*3230*/  @P3 IMAD.MOV.U32 R4, RZ, RZ, R6 ;  /* 0x000000ffff043224 */ /* 0x000fe200078e0006 */
[----:B------:R-:W-:Y:S01]  /*3240*/  F2FP.F16.F32.PACK_AB R25, RZ, R25 ;  /* 0x00000019ff19723e */ /* 0x000fe200000000ff */
[----:B------:R-:W-:-:S05]  /*3250*/  @P3 IMAD.MOV.U32 R5, RZ, RZ, R7 ;  /* 0x000000ffff053224 */ /* 0x000fca00078e0007 */
[----:B------:R1:W-:Y:S04]  /*3260*/  @P3 STG.E.U16 desc[UR56][R4.64+0x2], R25 ;  /* 0x0000021904003986 */ /* 0x0003e8000c101538 */
[----:B------:R-:W2:Y:S01]  /*3270*/  @P0 LDG.E.LTC128B.U16 R21, desc[UR56][R12.64] ;  /* 0x000000380c150981 */ /* 0x000ea2000c1e1520 */
[----:B------:R-:W-:Y:S01]  /*3280*/  IADD3 R10, P2, P3, R76, R8, R10 ;  /* 0x000000084c0a7210 */ /* 0x000fe20007b5e00a */
[----:B------:R-:W-:Y:S01]  /*3290*/  BSSY B1, `(.L_x_39) ;  /* 0x0000011000017945 */ /* 0x000fe20003800000 */
[----:B------:R-:W-:Y:S02]  /*32a0*/  SHF.L.U64.HI R15, R79, 0x1, R78 ;  /* 0x000000014f0f7819 */ /* 0x000fe4000001024e */
[----:B------:R-:W-:Y:S02]  /*32b0*/  IADD3.X R11, R77, R89, R11, P2, P3 ;  /* 0x000000594d0b7210 */ /* 0x000fe400017e640b */
[----:B------:R-:W-:Y:S01]  /*32c0*/  ISETP.GT.AND P1, PT, R0, 0x8, P1 ;  /* 0x000000080000780c */ /* 0x000fe20000f24270 */
[----:B------:R-:W-:-:S04]  /*32d0*/  IMAD.WIDE.U32 R10, R19, R86, R10 ;  /* 0x00000056130a7225 */ /* 0x000fc800078e000a */
[----:B------:R-:W-:Y:S01]  /*32e0*/  IMAD.IADD R11, R87, 0x1, R11 ;  /* 0x00000001570b7824 */ /* 0x000fe200078e020b */
[----:B-1----:R-:W-:-:S04]  /*32f0*/  LEA R4, P3, R10, R92, 0x1 ;  /* 0x0000005c0a047211 */ /* 0x002fc800078608ff */
[----:B------:R-:W-:Y:S01]  /*3300*/  LEA.HI.X R5, R10, R93, R11, 0x1, P3 ;  /* 0x0000005d0a057211 */ /* 0x000fe200018f0c0b */
[----:B--2---:R-:W-:-:S05]  /*3310*/  HADD2.F32 R8, -RZ, R21.H0_H0 ;  /* 0x20000015ff087230 */ /* 0x004fca0000004100 */
[----:B------:R-:W-:Y:S01]  /*3320*/  FMUL R9, R8, R73 ;  /* 0x0000004908097220 */ /* 0x000fe20000400000 */
[----:B------:R-:W-:-:S03]  /*3330*/  LEA R8, P2, R79, R6, 0x1 ;  /* 0x000000064f087211 */ /* 0x000fc600078408ff */
[----:B------:R-:W-:-:S05]  /*3340*/  FFMA R9, R26, R72, R9 ;  /* 0x000000481a097223 */ /* 0x000fca0000000009 */
[----:B------:R-:W-:Y:S01]  /*3350*/  F2FP.F16.F32.PACK_AB R12, RZ, R9 ;  /* 0x00000009ff0c723e */ /* 0x000fe200000000ff */
[----:B------:R-:W-:-:S05]  /*3360*/  IMAD.X R9, R15, 0x1, R7, P2 ;  /* 0x000000010f097824 */ /* 0x000fca00010e0607 */
[----:B------:R1:W-:Y:S01]  /*3370*/  @P0 STG.E.U16 desc[UR56][R8.64], R12 ;  /* 0x0000000c08000986 */ /* 0x0003e2000c101538 */
[----:B------:R-:W-:Y:S05]  /*3380*/  @!P1 BRA `(.L_x_40) ;  /* 0x0000000000049947 */ /* 0x000fea0003800000 */
[----:B------:R2:W5:Y:S02]  /*3390*/  LDG.E.LTC128B.U16 R21, desc[UR56][R4.64+0x2] ;  /* 0x0000023804157981 */ /* 0x000564000c1e1520 */
.L_x_40:
[----:B------:R-:W-:Y:S05]  /*33a0*/  BSYNC B1 ;  /* 0x0000000000017941 */ /* 0x000fea0003800000 */
.L_x_39:
[----:B-----5:R-:W-:Y:S01]  /*33b0*/  HADD2.F32 R10, -RZ, R21.H0_H0 ;  /* 0x20000015ff0a7230 */ /* 0x020fe20000004100 */
[----:B------:R-:W-:Y:S01]  /*33c0*/  ISETP.GT.AND P0, PT, R18, 0x8, PT ;  /* 0x000000081200780c */ /* 0x000fe20003f04270 */
[----:B------:R-:W-:Y:S03]  /*33d0*/  BSSY B1, `(.L_x_41) ;  /* 0x0000008000017945 */ /* 0x000fe60003800000 */
[----:B------:R-:W-:Y:S01]  /*33e0*/  FMUL R10, R10, R73 ;  /* 0x000000490a0a7220 */ /* 0x000fe20000400000 */
[----:B------:R-:W-:-:S03]  /*33f0*/  ISETP.GT.AND P2, PT, R0, RZ, P0 ;  /* 0x000000ff0000720c */ /* 0x000fc60000744270 */
[----:B------:R-:W-:-:S05]  /*3400*/  FFMA R10, R27, R72, R10 ;  /* 0x000000481b0a7223 */ /* 0x000fca000000000a */
[----:B------:R-:W-:-:S05]  /*3410*/  F2FP.F16.F32.PACK_AB R10, RZ, R10 ;  /* 0x0000000aff0a723e */ /* 0x000fca00000000ff */
[----:B------:R3:W-:Y:S01]  /*3420*/  @P1 STG.E.U16 desc[UR56][R8.64+0x2], R10 ;  /* 0x0000020a08001986 */ /* 0x0007e2000c101538 */
[----:B------:R-:W-:Y:S05]  /*3430*/  @!P2 BRA `(.L_x_42) ;  /* 0x000000000004a947 */ /* 0x000fea0003800000 */
[----:B------:R4:W5:Y:S02]  /*3440*/  LDG.E.LTC128B.U16 R21, desc[UR56][R2.64+0x10] ;  /* 0x0000103802157981 */ /* 0x000964000c1e1520 */
.L_x_42:
[----:B------:R-:W-:Y:S05]  /*3450*/  BSYNC B1 ;  /* 0x0000000000017941 */ /* 0x000fea0003800000 */
.L_x_41:
[----:B---3-5:R-:W-:Y:S01]  /*3460*/  HADD2.F32 R10, -RZ, R21.H0_H0 ;  /* 0x20000015ff0a7230 */ /* 0x028fe20000004100 */
        /* <DEDUP_REMOVED lines=9> */
.L_x_44:
[----:B------:R-:W-:Y:S05]  /*3500*/  BSYNC B1 ;  /* 0x0000000000017941 */ /* 0x000fea0003800000 */
.L_x_43:
[----:B-----5:R-:W-:Y:S01]  /*3510*/  HADD2.F32 R10, -RZ, R21.H0_H0 ;  /* 0x20000015ff0a7230 */ /* 0x020fe20000004100 */
[----:B------:R-:W-:Y:S01]  /*3520*/  ISETP.GT.AND P0, PT, R0, 0x8, P0 ;  /* 0x000000080000780c */ /* 0x000fe20000704270 */
[----:B------:R-:W-:Y:S03]  /*3530*/  BSSY B1, `(.L_x_45) ;  /* 0x0000007000017945 */ /* 0x000fe60003800000 */
[----:B------:R-:W-:-:S04]  /*3540*/  FMUL R10, R10, R73 ;  /* 0x000000490a0a7220 */ /* 0x000fc80000400000 */
[----:B------:R-:W-:-:S05]  /*3550*/  FFMA R10, R29, R72, R10 ;  /* 0x000000481d0a7223 */ /* 0x000fca000000000a */
[----:B------:R-:W-:-:S05]  /*3560*/  F2FP.F16.F32.PACK_AB R10, RZ, R10 ;  /* 0x0000000aff0a723e */ /* 0x000fca00000000ff */
[----:B------:R0:W-:Y:S01]  /*3570*/  @P3 STG.E.U16 desc[UR56][R6.64+0x12], R10 ;  /* 0x0000120a06003986 */ /* 0x0001e2000c101538 */
[----:B------:R-:W-:Y:S05]  /*3580*/  @!P0 BRA `(.L_x_46) ;  /* 0x0000000000048947 */ /* 0x000fea0003800000 */
[----:B------:R0:W5:Y:S02]  /*3590*/  LDG.E.LTC128B.U16 R21, desc[UR56][R4.64+0x10] ;  /* 0x0000103804157981 */ /* 0x000164000c1e1520 */
.L_x_46:
[----:B------:R-:W-:Y:S05]  /*35a0*/  BSYNC B1 ;  /* 0x0000000000017941 */ /* 0x000fea0003800000 */
.L_x_45:
[----:B0----5:R-:W-:Y:S01]  /*35b0*/  HADD2.F32 R10, -RZ, R21.H0_H0 ;  /* 0x20000015ff0a7230 */ /* 0x021fe20000004100 */
[----:B------:R-:W-:Y:S01]  /*35c0*/  ISETP.GT.AND P1, PT, R0, 0x8, P1 ;  /* 0x000000080000780c */ /* 0x000fe20000f24270 */
[----:B------:R-:W-:Y:S03]  /*35d0*/  BSSY B1, `(.L_x_47) ;  /* 0x0000007000017945 */ /* 0x000fe60003800000 */
[----:B---3--:R-:W-:-:S04]  /*35e0*/  FMUL R11, R10, R73 ;  /* 0x000000490a0b7220 */ /* 0x008fc80000400000 */
[----:B------:R-:W-:-:S05]  /*35f0*/  FFMA R11, R30, R72, R11 ;  /* 0x000000481e0b7223 */ /* 0x000fca000000000b */
[----:B------:R-:W-:-:S05]  /*3600*/  F2FP.F16.F32.PACK_AB R11, RZ, R11 ;  /* 0x0000000bff0b723e */ /* 0x000fca00000000ff */
[----:B------:R0:W-:Y:S01]  /*3610*/  @P0 STG.E.U16 desc[UR56][R8.64+0x10], R11 ;  /* 0x0000100b08000986 */ /* 0x0001e2000c101538 */
[----:B------:R-:W-:Y:S05]  /*3620*/  @!P1 BRA `(.L_x_48) ;  /* 0x0000000000049947 */ /* 0x000fea0003800000 */
[----:B------:R3:W5:Y:S02]  /*3630*/  LDG.E.LTC128B.U16 R21, desc[UR56][R4.64+0x12] ;  /* 0x0000123804157981 */ /* 0x000764000c1e1520 */
.L_x_48:
[----:B------:R-:W-:Y:S05]  /*3640*/  BSYNC B1 ;  /* 0x0000000000017941 */ /* 0x000fea0003800000 */
.L_x_47:
        /* <DEDUP_REMOVED lines=10> */
.L_x_50:
[----:B------:R-:W-:Y:S05]  /*36f0*/  BSYNC B1 ;  /* 0x0000000000017941 */ /* 0x000fea0003800000 */
.L_x_49:
[----:B0----5:R-:W-:Y:S01]  /*3700*/  HADD2.F32 R10, -RZ, R21.H0_H0 ;  /* 0x20000015ff0a7230 */ /* 0x021fe20000004100 */
        /* <DEDUP_REMOVED lines=9> */
.L_x_52:
[----:B------:R-:W-:Y:S05]  /*37a0*/  BSYNC B1 ;  /* 0x0000000000017941 */ /* 0x000fea0003800000 */
.L_x_51:
        /* <DEDUP_REMOVED lines=9> */
.L_x_54:
[----:B------:R-:W-:Y:S05]  /*3840*/  BSYNC B1 ;  /* 0x0000000000017941 */ /* 0x000fea0003800000 */
.L_x_53:
[----:B0----5:R-:W-:Y:S01]  /*3850*/  HADD2.F32 R10, -RZ, R21.H0_H0 ;  /* 0x20000015ff0a7230 */ /* 0x021fe20000004100 */
        /* <DEDUP_REMOVED lines=8> */
.L_x_56:
[----:B------:R-:W-:Y:S05]  /*38e0*/  BSYNC B1 ;  /* 0x0000000000017941 */ /* 0x000fea0003800000 */
.L_x_55:
        /* <DEDUP_REMOVED lines=10> */
.L_x_58:
[----:B------:R-:W-:Y:S05]  /*3990*/  BSYNC B1 ;  /* 0x0000000000017941 */ /* 0x000fea0003800000 */
.L_x_57:
        /* <DEDUP_REMOVED lines=10> */
.L_x_60:
[----:B------:R-:W-:Y:S05]  /*3a40*/  BSYNC B1 ;  /* 0x0000000000017941 */ /* 0x000fea0003800000 */
.L_x_59:
        /* <DEDUP_REMOVED lines=9> */
.L_x_62:
[----:B------:R-:W-:Y:S05]  /*3ae0*/  BSYNC B1 ;  /* 0x0000000000017941 */ /* 0x000fea0003800000 */
.L_x_61:
        /* <DEDUP_REMOVED lines=9> */
.L_x_64:
[----:B------:R-:W-:Y:S05]  /*3b80*/  BSYNC B1 ;  /* 0x0000000000017941 */ /* 0x000fea0003800000 */
.L_x_63:
        /* <DEDUP_REMOVED lines=10> */
.L_x_66:
[----:B------:R-:W-:Y:S05]  /*3c30*/  BSYNC B1 ;  /* 0x0000000000017941 */ /* 0x000fea0003800000 */
.L_x_65:
        /* <DEDUP_REMOVED lines=10> */
.L_x_68:
[----:B------:R-:W-:Y:S05]  /*3ce0*/  BSYNC B1 ;  /* 0x0000000000017941 */ /* 0x000fea0003800000 */
.L_x_67:
        /* <DEDUP_REMOVED lines=9> */
.L_x_70:
[----:B------:R-:W-:Y:S05]  /*3d80*/  BSYNC B1 ;  /* 0x0000000000017941 */ /* 0x000fea0003800000 */
.L_x_69:
        /* <DEDUP_REMOVED lines=9> */
.L_x_72:
[----:B------:R-:W-:Y:S05]  /*3e20*/  BSYNC B1 ;  /* 0x0000000000017941 */ /* 0x000fea0003800000 */
.L_x_71:
        /* <DEDUP_REMOVED lines=10> */
.L_x_74:
[----:B------:R-:W-:Y:S05]  /*3ed0*/  BSYNC B1 ;  /* 0x0000000000017941 */ /* 0x000fea0003800000 */
.L_x_73:
        /* <DEDUP_REMOVED lines=10> */
.L_x_76:
[----:B------:R-:W-:Y:S05]  /*3f80*/  BSYNC B1 ;  /* 0x0000000000017941 */ /* 0x000fea0003800000 */
.L_x_75:
        /* <DEDUP_REMOVED lines=9> */
.L_x_78:
[----:B------:R-:W-:Y:S05]  /*4020*/  BSYNC B1 ;  /* 0x0000000000017941 */ /* 0x000fea0003800000 */
.L_x_77:
        /* <DEDUP_REMOVED lines=9> */
.L_x_80:
[----:B------:R-:W-:Y:S05]  /*40c0*/  BSYNC B1 ;  /* 0x0000000000017941 */ /* 0x000fea0003800000 */
.L_x_79:
        /* <DEDUP_REMOVED lines=10> */
.L_x_82:
[----:B------:R-:W-:Y:S05]  /*4170*/  BSYNC B1 ;  /* 0x0000000000017941 */ /* 0x000fea0003800000 */
.L_x_81:
        /* <DEDUP_REMOVED lines=10> */
.L_x_84:
[----:B------:R-:W-:Y:S05]  /*4220*/  BSYNC B1 ;  /* 0x0000000000017941 */ /* 0x000fea0003800000 */
.L_x_83:
        /* <DEDUP_REMOVED lines=9> */
.L_x_86:
[----:B------:R-:W-:Y:S05]  /*42c0*/  BSYNC B1 ;  /* 0x0000000000017941 */ /* 0x000fea0003800000 */
.L_x_85:
        /* <DEDUP_REMOVED lines=9> */
.L_x_88:
[----:B------:R-:W-:Y:S05]  /*4360*/  BSYNC B1 ;  /* 0x0000000000017941 */ /* 0x000fea0003800000 */
.L_x_87:
        /* <DEDUP_REMOVED lines=10> */
.L_x_90:
[----:B------:R-:W-:Y:S05]  /*4410*/  BSYNC B1 ;  /* 0x0000000000017941 */ /* 0x000fea0003800000 */
.L_x_89:
        /* <DEDUP_REMOVED lines=10> */
.L_x_92:
[----:B------:R-:W-:Y:S05]  /*44c0*/  BSYNC B1 ;  /* 0x0000000000017941 */ /* 0x000fea0003800000 */
.L_x_91:
        /* <DEDUP_REMOVED lines=9> */
.L_x_94:
[----:B------:R-:W-:Y:S05]  /*4560*/  BSYNC B1 ;  /* 0x0000000000017941 */ /* 0x000fea0003800000 */
.L_x_93:
        /* <DEDUP_REMOVED lines=9> */
.L_x_96:
[----:B------:R-:W-:Y:S05]  /*4600*/  BSYNC B1 ;  /* 0x0000000000017941 */ /* 0x000fea0003800000 */
.L_x_95:
        /* <DEDUP_REMOVED lines=10> */
.L_x_98:
[----:B------:R-:W-:Y:S05]  /*46b0*/  BSYNC B1 ;  /* 0x0000000000017941 */ /* 0x000fea0003800000 */
.L_x_97:
        /* <DEDUP_REMOVED lines=10> */
.L_x_100:
[----:B------:R-:W-:Y:S05]  /*4760*/  BSYNC B1 ;  /* 0x0000000000017941 */ /* 0x000fea0003800000 */
.L_x_99:
        /* <DEDUP_REMOVED lines=9> */
.L_x_102:
[----:B------:R-:W-:Y:S05]  /*4800*/  BSYNC B1 ;  /* 0x0000000000017941 */ /* 0x000fea0003800000 */
.L_x_101:
        /* <DEDUP_REMOVED lines=9> */
.L_x_104:
[----:B------:R-:W-:Y:S05]  /*48a0*/  BSYNC B1 ;  /* 0x0000000000017941 */ /* 0x000fea0003800000 */
.L_x_103:
        /* <DEDUP_REMOVED lines=10> */
.L_x_106:
[----:B------:R-:W-:Y:S05]  /*4950*/  BSYNC B1 ;  /* 0x0000000000017941 */ /* 0x000fea0003800000 */
.L_x_105:
        /* <DEDUP_REMOVED lines=10> */
.L_x_108:
[----:B------:R-:W-:Y:S05]  /*4a00*/  BSYNC B1 ;  /* 0x0000000000017941 */ /* 0x000fea0003800000 */
.L_x_107:
        /* <DEDUP_REMOVED lines=9> */
.L_x_110:
[----:B------:R-:W-:Y:S05]  /*4aa0*/  BSYNC B1 ;  /* 0x0000000000017941 */ /* 0x000fea0003800000 */
.L_x_109:
        /* <DEDUP_REMOVED lines=9> */
.L_x_112:
[----:B------:R-:W-:Y:S05]  /*4b40*/  BSYNC B1 ;  /* 0x0000000000017941 */ /* 0x000fea0003800000 */
.L_x_111:
        /* <DEDUP_REMOVED lines=10> */
.L_x_114:
[----:B------:R-:W-:Y:S05]  /*4bf0*/  BSYNC B1 ;  /* 0x0000000000017941 */ /* 0x000fea0003800000 */
.L_x_113:
        /* <DEDUP_REMOVED lines=10> */
.L_x_116:
[----:B------:R-:W-:Y:S05]  /*4ca0*/  BSYNC B1 ;  /* 0x0000000000017941 */ /* 0x000fea0003800000 */
.L_x_115:
        /* <DEDUP_REMOVED lines=9> */
.L_x_118:
[----:B------:R-:W-:Y:S05]  /*4d40*/  BSYNC B1 ;  /* 0x0000000000017941 */ /* 0x000fea0003800000 */
.L_x_117:
        /* <DEDUP_REMOVED lines=9> */
.L_x_120:
[----:B------:R-:W-:Y:S05]  /*4de0*/  BSYNC B1 ;  /* 0x0000000000017941 */ /* 0x000fea0003800000 */
.L_x_119:
        /* <DEDUP_REMOVED lines=10> */
.L_x_122:
[----:B------:R-:W-:Y:S05]  /*4e90*/  BSYNC B1 ;  /* 0x0000000000017941 */ /* 0x000fea0003800000 */
.L_x_121:
        /* <DEDUP_REMOVED lines=10> */
.L_x_124:
[----:B------:R-:W-:Y:S05]  /*4f40*/  BSYNC B1 ;  /* 0x0000000000017941 */ /* 0x000fea0003800000 */
.L_x_123:
[----:B0---45:R-:W-:Y:S01]  /*4f50*/  HADD2.F32 R2, -RZ, R21.H0_H0 ;  /* 0x20000015ff027230 */ /* 0x031fe20000004100 */
        /* <DEDUP_REMOVED lines=8> */
.L_x_126:
[----:B------:R-:W-:Y:S05]  /*4fe0*/  BSYNC B1 ;  /* 0x0000000000017941 */ /* 0x000fea0003800000 */
.L_x_125:
[----:B0----5:R-:W-:Y:S01]  /*4ff0*/  HADD2.F32 R2, -RZ, R21.H0_H0 ;  /* 0x20000015ff027230 */ /* 0x021fe20000004100 */
[----:B------:R-:W-:Y:S01]  /*5000*/  ISETP.GT.AND P1, PT, R0, 0x8, P1 ;  /* 0x000000080000780c */ /* 0x000fe20000f24270 */
[----:B------:R-:W-:Y:S03]  /*5010*/  BSSY B1, `(.L_x_127) ;  /* 0x000000a000017945 */ /* 0x000fe60003800000 */
[----:B------:R-:W-:Y:S01]  /*5020*/  FMUL R3, R2, R73 ;  /* 0x0000004902037220 */ /* 0x000fe20000400000 */
[----:B------:R-:W-:-:S03]  /*5030*/  @P0 IMAD.MOV.U32 R2, RZ, RZ, R8 ;  /* 0x000000ffff020224 */ /* 0x000fc600078e0008 */
[----:B------:R-:W-:-:S05]  /*5040*/  FFMA R3, R70, R72, R3 ;  /* 0x0000004846037223 */ /* 0x000fca0000000003 */
[----:B------:R-:W-:-:S04]  /*5050*/  F2FP.F16.F32.PACK_AB R3, RZ, R3 ;  /* 0x00000003ff03723e */ /* 0x000fc800000000ff */
[----:B------:R-:W-:Y:S01]  /*5060*/  PRMT R6, R3, 0x7610, R6 ;  /* 0x0000761003067816 */ /* 0x000fe20000000006 */
[----:B------:R-:W-:-:S05]  /*5070*/  @P0 IMAD.MOV.U32 R3, RZ, RZ, R9 ;  /* 0x000000ffff030224 */ /* 0x000fca00078e0009 */
[----:B------:R0:W-:Y:S01]  /*5080*/  @P0 STG.E.U16 desc[UR56][R2.64+0xb0], R6 ;  /* 0x0000b00602000986 */ /* 0x0001e2000c101538 */
[----:B------:R-:W-:Y:S05]  /*5090*/  @!P1 BRA `(.L_x_128) ;  /* 0x0000000000049947 */ /* 0x000fea0003800000 */
[----:B------:R0:W5:Y:S02]  /*50a0*/  LDG.E.LTC128B.U16 R21, desc[UR56][R4.64+0xb2] ;  /* 0x0000b23804157981 */ /* 0x000164000c1e1520 */
.L_x_128:
[----:B------:R-:W-:Y:S05]  /*50b0*/  BSYNC B1 ;  /* 0x0000000000017941 */ /* 0x000fea0003800000 */
.L_x_127:
[----:B------:R-:W-:Y:S05]  /*50c0*/  @!P1 BRA `(.L_x_129) ;  /* 0x0000000c00909947 */ /* 0x000fea0003800000 */
[----:B-----5:R-:W-:-:S05]  /*50d0*/  HADD2.F32 R0, -RZ, R21.H0_H0 ;  /* 0x20000015ff007230 */ /* 0x020fca0000004100 */
[----:B------:R-:W-:-:S04]  /*50e0*/  FMUL R0, R0, R73 ;  /* 0x0000004900007220 */ /* 0x000fc80000400000 */
[----:B------:R-:W-:-:S05]  /*50f0*/  FFMA R0, R71, R72, R0 ;  /* 0x0000004847007223 */ /* 0x000fca0000000000 */
[----:B------:R-:W-:-:S05]  /*5100*/  F2FP.F16.F32.PACK_AB R0, RZ, R0 ;  /* 0x00000000ff00723e */ /* 0x000fca00000000ff */
[----:B------:R0:W-:Y:S01]  /*5110*/  STG.E.U16 desc[UR56][R8.64+0xb2], R0 ;  /* 0x0000b20008007986 */ /* 0x0001e2000c101538 */
[----:B------:R-:W-:Y:S05]  /*5120*/  BRA `(.L_x_129) ;  /* 0x0000000c00787947 */ /* 0x000fea0003800000 */
.L_x_36:
[----:B------:R-:W-:Y:S01]  /*5130*/  ISETP.GT.AND P3, PT, R18, 0x1, PT ;  /* 0x000000011200780c */ /* 0x000fe20003f64270 */
[----:B------:R-:W-:Y:S01]  /*5140*/  ULDC.64 UR4, c[0x0][0x5c0] ;  /* 0x0001700000047ab9 */ /* 0x000fe20000000a00 */
[-C--:B------:R-:W-:Y:S01]  /*5150*/  FMUL R24, R24, R72.reuse ;  /* 0x0000004818187220 */ /* 0x080fe20000400000 */
[-C--:B------:R-:W-:Y:S01]  /*5160*/  FMUL R25, R25, R72.reuse ;  /* 0x0000004819197220 */ /* 0x080fe20000400000 */
[----:B------:R-:W-:Y:S01]  /*5170*/  ISETP.GT.AND P1, PT, R0, RZ, P3 ;  /* 0x000000ff0000720c */ /* 0x000fe20001f24270 */
[-C--:B------:R-:W-:Y:S01]  /*5180*/  FMUL R26, R26, R72.reuse ;  /* 0x000000481a1a7220 */ /* 0x080fe20000400000 */
[----:B------:R-:W-:Y:S01]  /*5190*/  LEA R2, P4, R20, UR4, 0x1 ;  /* 0x0000000414027c11 */ /* 0x000fe2000f8808ff */
[----:B------:R-:W-:Y:S01]  /*51a0*/  FMUL R27, R27, R72 ;  /* 0x000000481b1b7220 */ /* 0x000fe20000400000 */
[----:B------:R-:W-:Y:S01]  /*51b0*/  F2FP.F16.F32.PACK_AB R24, RZ, R24 ;  /* 0x00000018ff18723e */ /* 0x000fe200000000ff */
[-C--:B------:R-:W-:Y:S01]  /*51c0*/  FMUL R28, R28, R72.reuse ;  /* 0x000000481c1c7220 */ /* 0x080fe20000400000 */
[----:B------:R-:W-:Y:S01]  /*51d0*/  LEA.HI.X R3, R20, UR5, R7, 0x1, P4 ;  /* 0x0000000514037c11 */ /* 0x000fe2000a0f0c07 */
[-C--:B------:R-:W-:Y:S01]  /*51e0*/  FMUL R29, R29, R72.reuse ;  /* 0x000000481d1d7220 */ /* 0x080fe20000400000 */
[----:B------:R-:W-:Y:S01]  /*51f0*/  F2FP.F16.F32.PACK_AB R25, RZ, R25 ;  /* 0x00000019ff19723e */ /* 0x000fe200000000ff */
[-C--:B------:R-:W-:Y:S01]  /*5200*/  FMUL R30, R30, R72.reuse ;  /* 0x000000481e1e7220 */ /* 0x080fe20000400000 */
[----:B------:R-:W-:Y:S01]  /*5210*/  SHF.L.U64.HI R5, R79, 0x1, R78 ;  /* 0x000000014f057819 */ /* 0x000fe2000001024e */
[----:B------:R-:W-:Y:S01]  /*5220*/  @P2 STG.E.U16 desc[UR56][R2.64], R24 ;  /* 0x0000001802002986 */ /* 0x000fe2000c101538 */
[----:B------:R-:W-:Y:S01]  /*5230*/  ISETP.GT.AND P2, PT, R0, 0x8, P0 ;  /* 0x000000080000780c */ /* 0x000fe20000744270 */
[----:B------:R-:W-:Y:S01]  /*5240*/  FMUL R31, R31, R72 ;  /* 0x000000481f1f7220 */ /* 0x000fe20000400000 */
[----:B------:R-:W-:Y:S01]  /*5250*/  LEA R4, P5, R79, R2, 0x1 ;  /* 0x000000024f047211 */ /* 0x000fe200078a08ff */
[----:B------:R-:W-:Y:S01]  /*5260*/  @P1 STG.E.U16 desc[UR56][R2.64+0x2], R25 ;  /* 0x0000021902001986 */ /* 0x000fe2000c101538 */
[----:B------:R-:W-:Y:S01]  /*5270*/  ISETP.GT.AND P1, PT, R18, 0x8, PT ;  /* 0x000000081200780c */ /* 0x000fe20003f24270 */
[-C--:B------:R-:W-:Y:S01]  /*5280*/  FMUL R32, R32, R72.reuse ;  /* 0x0000004820207220 */ /* 0x080fe20000400000 */
[----:B------:R-:W-:Y:S01]  /*5290*/  ISETP.GT.AND P3, PT, R0, 0x8, P3 ;  /* 0x000000080000780c */ /* 0x000fe20001f64270 */
[----:B------:R-:W-:Y:S01]  /*52a0*/  IMAD.X R5, R5, 0x1, R3, P5 ;  /* 0x0000000105057824 */ /* 0x000fe200028e0603 */
[----:B------:R-:W-:Y:S01]  /*52b0*/  ISETP.GT.AND P0, PT, R18, 0x9, PT ;  /* 0x000000091200780c */ /* 0x000fe20003f04270 */
[-C--:B------:R-:W-:Y:S01]  /*52c0*/  FMUL R33, R33, R72.reuse ;  /* 0x0000004821217220 */ /* 0x080fe20000400000 */
[----:B------:R-:W-:Y:S01]  /*52d0*/  ISETP.GT.AND P4, PT, R0, RZ, P1 ;  /* 0x000000ff0000720c */ /* 0x000fe20000f84270 */
[-C--:B------:R-:W-:Y:S01]  /*52e0*/  FMUL R34, R34, R72.reuse ;  /* 0x0000004822227220 */ /* 0x080fe20000400000 */
[----:B------:R-:W-:Y:S01]  /*52f0*/  ISETP.GT.AND P5, PT, R0, RZ, P0 ;  /* 0x000000ff0000720c */ /* 0x000fe200007a4270 */
[----:B------:R-:W-:Y:S01]  /*5300*/  FMUL R35, R35, R72 ;  /* 0x0000004823237220 */ /* 0x000fe20000400000 */
[----:B------:R-:W-:Y:S01]  /*5310*/  F2FP.F16.F32.PACK_AB R26, RZ, R26 ;  /* 0x0000001aff1a723e */ /* 0x000fe200000000ff */
[-C--:B------:R-:W-:Y:S01]  /*5320*/  FMUL R36, R36, R72.reuse ;  /* 0x0000004824247220 */ /* 0x080fe20000400000 */
[----:B------:R-:W-:Y:S01]  /*5330*/  F2FP.F16.F32.PACK_AB R27, RZ, R27 ;  /* 0x0000001bff1b723e */ /* 0x000fe200000000ff */
[----:B------:R-:W-:Y:S01]  /*5340*/  FMUL R37, R37, R72 ;  /* 0x0000004825257220 */ /* 0x000fe20000400000 */
[----:B------:R-:W-:Y:S01]  /*5350*/  F2FP.F16.F32.PACK_AB R28, RZ, R28 ;  /* 0x0000001cff1c723e */ /* 0x000fe200000000ff */
[----:B------:R-:W-:Y:S01]  /*5360*/  @P2 STG.E.U16 desc[UR56][R4.64], R26 ;  /* 0x0000001a04002986 */ /* 0x000fe2000c101538 */
[----:B------:R-:W-:Y:S01]  /*5370*/  ISETP.GT.AND P1, PT, R0, 0x8, P1 ;  /* 0x000000080000780c */ /* 0x000fe20000f24270 */
[-C--:B------:R-:W-:Y:S01]  /*5380*/  FMUL R38, R38, R72.reuse ;  /* 0x0000004826267220 */ /* 0x080fe20000400000 */
[----:B------:R-:W-:Y:S01]  /*5390*/  F2FP.F16.F32.PACK_AB R29, RZ, R29 ;  /* 0x0000001dff1d723e */ /* 0x000fe200000000ff */
[----:B------:R-:W-:Y:S01]  /*53a0*/  @P3 STG.E.U16 desc[UR56][R4.64+0x2], R27 ;  /* 0x0000021b04003986 */ /* 0x000fe2000c101538 */
[----:B------:R-:W-:Y:S01]  /*53b0*/  ISETP.GT.AND P3, PT, R18, 0x10, PT ;  /* 0x000000101200780c */ /* 0x000fe20003f64270 */
[-C--:B------:R-:W-:Y:S01]  /*53c0*/  FMUL R39, R39, R72.reuse ;  /* 0x0000004827277220 */ /* 0x080fe20000400000 */
[----:B------:R-:W-:Y:S01]  /*53d0*/  ISETP.GT.AND P2, PT, R0, 0x8, P0 ;  /* 0x000000080000780c */ /* 0x000fe20000744270 */
[----:B------:R-:W-:Y:S01]  /*53e0*/  @P4 STG.E.U16 desc[UR56][R2.64+0x10], R28 ;  /* 0x0000101c02004986 */ /* 0x000fe2000c101538 */
[----:B------:R-:W-:Y:S01]  /*53f0*/  ISETP.GT.AND P0, PT, R18, 0x11, PT ;  /* 0x000000111200780c */ /* 0x000fe20003f04270 */
[-C--:B------:R-:W-:Y:S01]  /*5400*/  FMUL R40, R40, R72.reuse ;  /* 0x0000004828287220 */ /* 0x080fe20000400000 */
[C---:B------:R-:W-:Y:S01]  /*5410*/  ISETP.GT.AND P4, PT, R0.reuse, RZ, P3 ;  /* 0x000000ff0000720c */ /* 0x040fe20001f84270 */
[----:B------:R-:W-:Y:S01]  /*5420*/  @P5 STG.E.U16 desc[UR56][R2.64+0x12], R29 ;  /* 0x0000121d02005986 */ /* 0x000fe2000c101538 */
        /* <DEDUP_REMOVED lines=102> */
[----:B------:R-:W-:-:S02]  /*5a90*/  F2FP.F16.F32.PACK_AB R50, RZ, R50 ;  /* 0x00000032ff32723e */ /* 0x000fc400000000ff */
[----:B------:R-:W-:Y:S02]  /*5aa0*/  F2FP.F16.F32.PACK_AB R51, RZ, R51 ;  /* 0x00000033ff33723e */ /* 0x000fe400000000ff */
[----:B------:R-:W-:Y:S01]  /*5ab0*/  F2FP.F16.F32.PACK_AB R52, RZ, R52 ;  /* 0x00000034ff34723e */ /* 0x000fe200000000ff */
[----:B------:R-:W-:Y:S01]  /*5ac0*/  @P1 STG.E.U16 desc[UR56][R4.64+0x60], R50 ;  /* 0x0000603204001986 */ /* 0x000fe2000c101538 */
[C---:B------:R-:W-:Y:S02]  /*5ad0*/  ISETP.GT.AND P1, PT, R0.reuse, 0x8, P2 ;  /* 0x000000080000780c */ /* 0x040fe40001724270 */
[----:B------:R-:W-:Y:S01]  /*5ae0*/  F2FP.F16.F32.PACK_AB R53, RZ, R53 ;  /* 0x00000035ff35723e */ /* 0x000fe200000000ff */
[----:B------:R-:W-:Y:S01]  /*5af0*/  @P0 STG.E.U16 desc[UR56][R4.64+0x62], R51 ;  /* 0x0000623304000986 */ /* 0x000fe2000c101538 */
[----:B------:R-:W-:Y:S02]  /*5b00*/  ISETP.GT.AND P2, PT, R0, 0x8, P3 ;  /* 0x000000080000780c */ /* 0x000fe40001f44270 */
[C---:B------:R-:W-:Y:S01]  /*5b10*/  ISETP.GT.AND P3, PT, R18.reuse, 0x40, PT ;  /* 0x000000401200780c */ /* 0x040fe20003f64270 */
[----:B------:R-:W-:Y:S01]  /*5b20*/  @P4 STG.E.U16 desc[UR56][R2.64+0x70], R52 ;  /* 0x0000703402004986 */ /* 0x000fe2000c101538 */
[----:B------:R-:W-:-:S02]  /*5b30*/  ISETP.GT.AND P0, PT, R18, 0x41, PT ;  /* 0x000000411200780c */ /* 0x000fc40003f04270 */
[C---:B------:R-:W-:Y:S01]  /*5b40*/  ISETP.GT.AND P4, PT, R0.reuse, RZ, P3 ;  /* 0x000000ff0000720c */ /* 0x040fe20001f84270 */
[----:B------:R-:W-:Y:S01]  /*5b50*/  @P5 STG.E.U16 desc[UR56][R2.64+0x72], R53 ;  /* 0x0000723502005986 */ /* 0x000fe2000c101538 */
[----:B------:R-:W-:Y:S02]  /*5b60*/  ISETP.GT.AND P5, PT, R0, RZ, P0 ;  /* 0x000000ff0000720c */ /* 0x000fe400007a4270 */
[----:B------:R-:W-:Y:S02]  /*5b70*/  F2FP.F16.F32.PACK_AB R54, RZ, R54 ;  /* 0x00000036ff36723e */ /* 0x000fe400000000ff */
[----:B------:R-:W-:Y:S02]  /*5b80*/  F2FP.F16.F32.PACK_AB R55, RZ, R55 ;  /* 0x00000037ff37723e */ /* 0x000fe400000000ff */
[----:B------:R-:W-:Y:S01]  /*5b90*/  F2FP.F16.F32.PACK_AB R56, RZ, R56 ;  /* 0x00000038ff38723e */ /* 0x000fe200000000ff */
[----:B------:R-:W-:Y:S01]  /*5ba0*/  @P1 STG.E.U16 desc[UR56][R4.64+0x70], R54 ;  /* 0x0000703604001986 */ /* 0x000fe2000c101538 */
[----:B------:R-:W-:-:S02]  /*5bb0*/  F2FP.F16.F32.PACK_AB R57, RZ, R57 ;  /* 0x00000039ff39723e */ /* 0x000fc400000000ff */
[C---:B------:R-:W-:Y:S01]  /*5bc0*/  ISETP.GT.AND P1, PT, R0.reuse, 0x8, P3 ;  /* 0x000000080000780c */ /* 0x040fe20001f24270 */
[----:B------:R-:W-:Y:S01]  /*5bd0*/  @P2 STG.E.U16 desc[UR56][R4.64+0x72], R55 ;  /* 0x0000723704002986 */ /* 0x000fe2000c101538 */
[----:B------:R-:W-:Y:S02]  /*5be0*/  ISETP.GT.AND P0, PT, R0, 0x8, P0 ;  /* 0x000000080000780c */ /* 0x000fe40000704270 */
[----:B------:R-:W-:Y:S01]  /*5bf0*/  F2FP.F16.F32.PACK_AB R58, RZ, R58 ;  /* 0x0000003aff3a723e */ /* 0x000fe200000000ff */
[----:B------:R-:W-:Y:S01]  /*5c00*/  @P4 STG.E.U16 desc[UR56][R2.64+0x80], R56 ;  /* 0x0000803802004986 */ /* 0x000fe2000c101538 */
[C---:B------:R-:W-:Y:S02]  /*5c10*/  ISETP.GT.AND P4, PT, R18.reuse, 0x48, PT ;  /* 0x000000481200780c */ /* 0x040fe40003f84270 */
[----:B------:R-:W-:Y:S01]  /*5c20*/  F2FP.F16.F32.PACK_AB R59, RZ, R59 ;  /* 0x0000003bff3b723e */ /* 0x000fe200000000ff */
[----:B------:R-:W-:Y:S01]  /*5c30*/  @P5 STG.E.U16 desc[UR56][R2.64+0x82], R57 ;  /* 0x0000823902005986 */ /* 0x000fe2000c101538 */
[----:B------:R-:W-:-:S02]  /*5c40*/  ISETP.GT.AND P5, PT, R18, 0x49, PT ;  /* 0x000000491200780c */ /* 0x000fc40003fa4270 */
[C---:B------:R-:W-:Y:S01]  /*5c50*/  ISETP.GT.AND P2, PT, R0.reuse, RZ, P4 ;  /* 0x000000ff0000720c */ /* 0x040fe20002744270 */
[----:B------:R-:W-:Y:S01]  /*5c60*/  @P1 STG.E.U16 desc[UR56][R4.64+0x80], R58 ;  /* 0x0000803a04001986 */ /* 0x000fe2000c101538 */
[----:B------:R-:W-:Y:S02]  /*5c70*/  ISETP.GT.AND P6, PT, R0, RZ, P5 ;  /* 0x000000ff0000720c */ /* 0x000fe40002fc4270 */
[----:B------:R-:W-:Y:S01]  /*5c80*/  F2FP.F16.F32.PACK_AB R60, RZ, R60 ;  /* 0x0000003cff3c723e */ /* 0x000fe200000000ff */
[----:B------:R-:W-:Y:S01]  /*5c90*/  @P0 STG.E.U16 desc[UR56][R4.64+0x82], R59 ;  /* 0x0000823b04000986 */ /* 0x000fe2000c101538 */
[----:B------:R-:W-:Y:S02]  /*5ca0*/  F2FP.F16.F32.PACK_AB R61, RZ, R61 ;  /* 0x0000003dff3d723e */ /* 0x000fe400000000ff */
[----:B------:R-:W-:Y:S02]  /*5cb0*/  ISETP.GT.AND P3, PT, R18, 0x50, PT ;  /* 0x000000501200780c */ /* 0x000fe40003f64270 */
[----:B------:R-:W-:-:S02]  /*5cc0*/  ISETP.GT.AND P4, PT, R0, 0x8, P4 ;  /* 0x000000080000780c */ /* 0x000fc40002784270 */
[----:B------:R-:W-:Y:S01]  /*5cd0*/  F2FP.F16.F32.PACK_AB R62, RZ, R62 ;  /* 0x0000003eff3e723e */ /* 0x000fe200000000ff */
[----:B------:R-:W-:Y:S01]  /*5ce0*/  @P2 STG.E.U16 desc[UR56][R2.64+0x90], R60 ;  /* 0x0000903c02002986 */ /* 0x000fe2000c101538 */
[----:B------:R-:W-:Y:S02]  /*5cf0*/  ISETP.GT.AND P2, PT, R18, 0x51, PT ;  /* 0x000000511200780c */ /* 0x000fe40003f44270 */
[----:B------:R-:W-:Y:S01]  /*5d00*/  F2FP.F16.F32.PACK_AB R63, RZ, R63 ;  /* 0x0000003fff3f723e */ /* 0x000fe200000000ff */
[----:B------:R-:W-:Y:S01]  /*5d10*/  @P6 STG.E.U16 desc[UR56][R2.64+0x92], R61 ;  /* 0x0000923d02006986 */ /* 0x000fe2000c101538 */
[C---:B------:R-:W-:Y:S02]  /*5d20*/  ISETP.GT.AND P6, PT, R0.reuse, 0x8, P5 ;  /* 0x000000080000780c */ /* 0x040fe40002fc4270 */
[----:B------:R-:W-:Y:S02]  /*5d30*/  ISETP.GT.AND P5, PT, R0, RZ, P3 ;  /* 0x000000ff0000720c */ /* 0x000fe40001fa4270 */
[----:B------:R-:W-:Y:S01]  /*5d40*/  F2FP.F16.F32.PACK_AB R64, RZ, R64 ;  /* 0x00000040ff40723e */ /* 0x000fe200000000ff */
[----:B------:R-:W-:Y:S01]  /*5d50*/  @P4 STG.E.U16 desc[UR56][R4.64+0x90], R62 ;  /* 0x0000903e04004986 */ /* 0x000fe2000c101538 */
[----:B------:R-:W-:-:S02]  /*5d60*/  ISETP.GT.AND P1, PT, R18, 0x58, PT ;  /* 0x000000581200780c */ /* 0x000fc40003f24270 */
[----:B------:R-:W-:Y:S02]  /*5d70*/  ISETP.GT.AND P0, PT, R18, 0x59, PT ;  /* 0x000000591200780c */ /* 0x000fe40003f04270 */
[C---:B------:R-:W-:Y:S02]  /*5d80*/  ISETP.GT.AND P4, PT, R0.reuse, RZ, P2 ;  /* 0x000000ff0000720c */ /* 0x040fe40001784270 */
[C---:B------:R-:W-:Y:S01]  /*5d90*/  ISETP.GT.AND P3, PT, R0.reuse, 0x8, P3 ;  /* 0x000000080000780c */ /* 0x040fe20001f64270 */
[----:B------:R-:W-:Y:S01]  /*5da0*/  @P6 STG.E.U16 desc[UR56][R4.64+0x92], R63 ;  /* 0x0000923f04006986 */ /* 0x000fe2000c101538 */
[C---:B------:R-:W-:Y:S02]  /*5db0*/  ISETP.GT.AND P2, PT, R0.reuse, 0x8, P2 ;  /* 0x000000080000780c */ /* 0x040fe40001744270 */
[C---:B------:R-:W-:Y:S01]  /*5dc0*/  ISETP.GT.AND P6, PT, R0.reuse, RZ, P0 ;  /* 0x000000ff0000720c */ /* 0x040fe200007c4270 */
[----:B------:R-:W-:Y:S01]  /*5dd0*/  @P5 STG.E.U16 desc[UR56][R2.64+0xa0], R64 ;  /* 0x0000a04002005986 */ /* 0x000fe2000c101538 */
[----:B------:R-:W-:-:S02]  /*5de0*/  ISETP.GT.AND P5, PT, R0, RZ, P1 ;  /* 0x000000ff0000720c */ /* 0x000fc40000fa4270 */
[C---:B------:R-:W-:Y:S02]  /*5df0*/  ISETP.GT.AND P1, PT, R0.reuse, 0x8, P1 ;  /* 0x000000080000780c */ /* 0x040fe40000f24270 */
[----:B------:R-:W-:Y:S02]  /*5e00*/  F2FP.F16.F32.PACK_AB R65, RZ, R65 ;  /* 0x00000041ff41723e */ /* 0x000fe400000000ff */
[----:B------:R-:W-:Y:S02]  /*5e10*/  F2FP.F16.F32.PACK_AB R66, RZ, R66 ;  /* 0x00000042ff42723e */ /* 0x000fe400000000ff */
[----:B------:R-:W-:Y:S01]  /*5e20*/  F2FP.F16.F32.PACK_AB R67, RZ, R67 ;  /* 0x00000043ff43723e */ /* 0x000fe200000000ff */
[----:B------:R-:W-:Y:S01]  /*5e30*/  @P4 STG.E.U16 desc[UR56][R2.64+0xa2], R65 ;  /* 0x0000a24102004986 */ /* 0x000fe2000c101538 */
[----:B------:R-:W-:Y:S02]  /*5e40*/  ISETP.GT.AND P0, PT, R0, 0x8, P0 ;  /* 0x000000080000780c */ /* 0x000fe40000704270 */
[----:B------:R-:W-:Y:S01]  /*5e50*/  F2FP.F16.F32.PACK_AB R68, RZ, R68 ;  /* 0x00000044ff44723e */ /* 0x000fe200000000ff */
[----:B------:R-:W-:Y:S01]  /*5e60*/  @P3 STG.E.U16 desc[UR56][R4.64+0xa0], R66 ;  /* 0x0000a04204003986 */ /* 0x000fe2000c101538 */
[----:B------:R-:W-:-:S02]  /*5e70*/  F2FP.F16.F32.PACK_AB R69, RZ, R69 ;  /* 0x00000045ff45723e */ /* 0x000fc400000000ff */
[----:B------:R-:W-:Y:S01]  /*5e80*/  F2FP.F16.F32.PACK_AB R70, RZ, R70 ;  /* 0x00000046ff46723e */ /* 0x000fe200000000ff */
[----:B------:R-:W-:Y:S01]  /*5e90*/  @P2 STG.E.U16 desc[UR56][R4.64+0xa2], R67 ;  /* 0x0000a24304002986 */ /* 0x000fe2000c101538 */
[----:B------:R-:W-:-:S03]  /*5ea0*/  F2FP.F16.F32.PACK_AB R71, RZ, R71 ;  /* 0x00000047ff47723e */ /* 0x000fc600000000ff */
[----:B------:R-:W-:Y:S04]  /*5eb0*/  @P5 STG.E.U16 desc[UR56][R2.64+0xb0], R68 ;  /* 0x0000b04402005986 */ /* 0x000fe8000c101538 */
[----:B------:R0:W-:Y:S02]  /*5ec0*/  @P6 STG.E.U16 desc[UR56][R2.64+0xb2], R69 ;  /* 0x0000b24502006986 */ /* 0x0001e4000c101538 */
[----:B0-----:R-:W-:Y:S02]  /*5ed0*/  @P1 IMAD.MOV.U32 R2, RZ, RZ, R4 ;  /* 0x000000ffff021224 */ /* 0x001fe400078e0004 */
[----:B------:R-:W-:-:S05]  /*5ee0*/  @P1 IMAD.MOV.U32 R3, RZ, RZ, R5 ;  /* 0x000000ffff031224 */ /* 0x000fca00078e0005 */
[----:B------:R0:W-:Y:S04]  /*5ef0*/  @P1 STG.E.U16 desc[UR56][R2.64+0xb0], R70 ;  /* 0x0000b04602001986 */ /* 0x0001e8000c101538 */
[----:B------:R0:W-:Y:S02]  /*5f00*/  @P0 STG.E.U16 desc[UR56][R4.64+0xb2], R71 ;  /* 0x0000b24704000986 */ /* 0x0001e4000c101538 */
.L_x_129:
[----:B------:R-:W-:Y:S05]  /*5f10*/  BSYNC B0 ;  /* 0x0000000000007941 */ /* 0x000fea0003800000 */
.L_x_35:
[----:B0-----:R-:W-:Y:S01]  /*5f20*/  IMAD.U32 R2, RZ, RZ, UR54 ;  /* 0x00000036ff027e24 */ /* 0x001fe2000f8e00ff */
[----:B------:R-:W-:Y:S01]  /*5f30*/  ULDC.64 UR4, c[0x0][0x650] ;  /* 0x0001940000047ab9 */ /* 0x000fe20000000a00 */
[----:B------:R-:W-:Y:S01]  /*5f40*/  IMAD.U32 R3, RZ, RZ, UR55 ;  /* 0x00000037ff037e24 */ /* 0x000fe2000f8e00ff */
[----:B------:R0:W-:Y:S01]  /*5f50*/  SYNCS.ARRIVE.TRANS64.A1T0 RZ, [R82+UR52], RZ ;  /* 0x000000ff52ff79a7 */ /* 0x0001e20008100034 */
[----:B------:R-:W-:Y:S01]  /*5f60*/  PRMT R0, RZ, 0x7610, R0 ;  /* 0x00007610ff007816 */ /* 0x000fe20000000000 */
[----:B------:R-:W-:Y:S01]  /*5f70*/  IMAD.MOV.U32 R18, RZ, RZ, -0x1 ;  /* 0xffffffffff127424 */ /* 0x000fe200078e00ff */
[----:B------:R-:W-:Y:S01]  /*5f80*/  LEA R16, P0, R2, R16, 0x1 ;  /* 0x0000001002107211 */ /* 0x000fe200078008ff */
[----:B------:R-:W-:Y:S02]  /*5f90*/  IMAD.MOV.U32 R2, RZ, RZ, -0x1 ;  /* 0xffffffffff027424 */ /* 0x000fe400078e00ff */
[----:B------:R-:W-:Y:S01]  /*5fa0*/  IMAD.MOV.U32 R19, RZ, RZ, -0x1 ;  /* 0xffffffffff137424 */ /* 0x000fe200078e00ff */
[----:B------:R-:W-:-:S02]  /*5fb0*/  IADD3.X R17, R17, UR36, RZ, P0, !PT ;  /* 0x0000002411117c10 */ /* 0x000fc400087fe4ff */
[----:B------:R-:W-:-:S04]  /*5fc0*/  ISETP.GE.U32.AND P0, PT, R16, UR4, PT ;  /* 0x0000000410007c0c */ /* 0x000fc8000bf06070 */
[----:B------:R-:W-:-:S13]  /*5fd0*/  ISETP.GE.U32.AND.EX P0, PT, R17, UR5, PT, P0 ;  /* 0x0000000511007c0c */ /* 0x000fda000bf06100 */
[----:B0-----:R-:W-:Y:S05]  /*5fe0*/  @P0 BRA `(.L_x_130) ;  /* 0x0000000400700947 */ /* 0x001fea0003800000 */
[----:B------:R-:W0:Y:S01]  /*5ff0*/  S2UR UR6, SR_CTAID.X ;  /* 0x00000000000679c3 */ /* 0x000e220000002500 */
[----:B------:R-:W-:Y:S01]  /*6000*/  ULDC.64 UR4, c[0x0][0x628] ;  /* 0x00018a0000047ab9 */ /* 0x000fe20000000a00 */
[----:B------:R-:W-:Y:S01]  /*6010*/  ULDC UR7, c[0x0][0x150] ;  /* 0x0000540000077ab9 */ /* 0x000fe20000000800 */
[----:B------:R-:W-:Y:S01]  /*6020*/  ISETP.NE.U32.AND P0, PT, RZ, UR4, PT ;  /* 0x00000004ff007c0c */ /* 0x000fe2000bf05070 */
[----:B------:R-:W-:Y:S01]  /*6030*/  ULDC UR15, c[0x0][0x630] ;  /* 0x00018c00000f7ab9 */ /* 0x000fe20000000800 */
[C---:B------:R-:W-:Y:S02]  /*6040*/  R2UR UR16, R16.reuse ;  /* 0x00000000101072ca */ /* 0x040fe400000e0000 */
[----:B------:R-:W-:Y:S01]  /*6050*/  ISETP.NE.AND.EX P0, PT, RZ, UR5, PT, P0 ;  /* 0x00000005ff007c0c */ /* 0x000fe2000bf05300 */
[----:B------:R-:W1:Y:S01]  /*6060*/  S2UR UR17, SR_CTAID.Y ;  /* 0x00000000001179c3 */ /* 0x000e620000002600 */
[----:B------:R-:W-:Y:S02]  /*6070*/  R2UR UR12, R16 ;  /* 0x00000000100c72ca */ /* 0x000fe400000e0000 */
[----:B------:R-:W-:-:S02]  /*6080*/  R2UR UR13, R17 ;  /* 0x00000000110d72ca */ /* 0x000fc400000e0000 */
[----:B0-----:R-:W-:-:S05]  /*6090*/  I2FP.F32.U32 R0, UR6 ;  /* 0x0000000600007c45 */ /* 0x001fca0008201000 */
[----:B------:R-:W-:Y:S01]  /*60a0*/  FMUL R0, R0, UR7 ;  /* 0x0000000700007c20 */ /* 0x000fe20008400000 */
[----:B------:R-:W-:Y:S01]  /*60b0*/  ULDC UR7, c[0x0][0x154] ;  /* 0x0000550000077ab9 */ /* 0x000fe20000000800 */
[----:B-1----:R-:W-:-:S04]  /*60c0*/  I2FP.F32.U32 R2, UR17 ;  /* 0x0000001100027c45 */ /* 0x002fc80008201000 */
[----:B------:R-:W0:Y:S01]  /*60d0*/  F2I.U32.TRUNC.NTZ R0, R0 ;  /* 0x0000000000007305 */ /* 0x000e22000020f000 */
[----:B------:R-:W-:Y:S01]  /*60e0*/  FMUL R2, R2, UR7 ;  /* 0x0000000702027c20 */ /* 0x000fe20008400000 */
[----:B------:R-:W-:Y:S06]  /*60f0*/  @!P0 BRA `(.L_x_131) ;  /* 0x0000000000308947 */ /* 0x000fec0003800000 */
        /* <DEDUP_REMOVED lines=12> */
.L_x_131:
[----:B------:R-:W-:Y:S01]  /*61c0*/  USHF.R.U64 UR8, UR12, UR15, UR13 ;  /* 0x0000000f0c087299 */ /* 0x000fe2000800120d */
[----:B------:R-:W-:Y:S01]  /*61d0*/  R2UR UR5, R17 ;  /* 0x00000000110572ca */ /* 0x000fe200000e0000 */
[----:B------:R-:W-:Y:S01]  /*61e0*/  USHF.R.U32.HI UR4, URZ, UR15, UR13 ;  /* 0x0000000f3f047299 */ /* 0x000fe2000801160d */
[----:B------:R-:W1:Y:S01]  /*61f0*/  F2I.U32.TRUNC.NTZ R2, R2 ;  /* 0x0000000200027305 */ /* 0x000e62000020f000 */
[----:B------:R-:W-:Y:S01]  /*6200*/  UIADD3 UR9, UP0, URZ, -UR8, URZ ;  /* 0x800000083f097290 */ /* 0x000fe2000ff1e03f */
[----:B------:R-:W-:Y:S01]  /*6210*/  ULDC.64 UR10, c[0x0][0x620] ;  /* 0x00018800000a7ab9 */ /* 0x000fe20000000a00 */
[----:B------:R-:W-:Y:S02]  /*6220*/  ULDC UR13, c[0x0][0x608] ;  /* 0x00018200000d7ab9 */ /* 0x000fe40000000800 */
[----:B------:R-:W-:Y:S01]  /*6230*/  UIADD3.X UR4, URZ, ~UR4, URZ, UP0, !UPT ;  /* 0x800000043f047290 */ /* 0x000fe200087fe43f */
[----:B------:R-:W-:Y:S01]  /*6240*/  ULDC UR22, c[0x0][0x148] ;  /* 0x0000520000167ab9 */ /* 0x000fe20000000800 */
[----:B------:R-:W-:-:S02]  /*6250*/  ULDC UR20, c[0x0][0x648] ;  /* 0x0001920000147ab9 */ /* 0x000fc40000000800 */
[----:B------:R-:W-:Y:S01]  /*6260*/  UIMAD UR7, UR4, UR10, URZ ;  /* 0x0000000a040772a4 */ /* 0x000fe2000f8e023f */
[----:B------:R-:W-:Y:S02]  /*6270*/  ULDC UR21, c[0x0][0x638] ;  /* 0x00018e0000157ab9 */ /* 0x000fe40000000800 */
[----:B------:R-:W-:Y:S01]  /*6280*/  UMOV UR4, UR16 ;  /* 0x0000001000047c82 */ /* 0x000fe20008000000 */
[----:B------:R-:W-:Y:S02]  /*6290*/  UIMAD UR7, UR9, UR11, UR7 ;  /* 0x0000000b090772a4 */ /* 0x000fe4000f8e0207 */
[----:B------:R-:W-:Y:S01]  /*62a0*/  UIMAD.WIDE.U32 UR4, UR9, UR10, UR4 ;  /* 0x0000000a090472a5 */ /* 0x000fe2000f8e0004 */
[----:B0-----:R-:W-:Y:S01]  /*62b0*/  R2UR UR10, R0 ;  /* 0x00000000000a72ca */ /* 0x001fe200000e0000 */
[----:B------:R-:W-:Y:S01]  /*62c0*/  ULDC UR16, c[0x0][0x658] ;  /* 0x0001960000107ab9 */ /* 0x000fe20000000800 */
[----:B-1----:R-:W-:Y:S01]  /*62d0*/  R2UR UR12, R2 ;  /* 0x00000000020c72ca */ /* 0x002fe200000e0000 */
[----:B------:R-:W-:Y:S01]  /*62e0*/  UIADD3 UR7, UR5, UR7, URZ ;  /* 0x0000000705077290 */ /* 0x000fe2000fffe03f */
[----:B------:R-:W-:-:S02]  /*62f0*/  ULDC UR11, c[0x0][0x144] ;  /* 0x00005100000b7ab9 */ /* 0x000fc40000000800 */
[----:B------:R-:W-:Y:S02]  /*6300*/  ULDC UR5, c[0x0][0x618] ;  /* 0x0001860000057ab9 */ /* 0x000fe40000000800 */
[----:B------:R-:W-:Y:S02]  /*6310*/  USHF.R.U64 UR9, UR4, UR5, UR7 ;  /* 0x0000000504097299 */ /* 0x000fe40008001207 */
[----:B------:R-:W-:-:S03]  /*6320*/  USHF.R.U32.HI UR7, URZ, UR5, UR7 ;  /* 0x000000053f077299 */ /* 0x000fc60008011607 */
[----:B------:R-:W-:Y:S01]  /*6330*/  ULDC.64 UR4, c[0x0][0x640] ;  /* 0x0001900000047ab9 */ /* 0x000fe20000000a00 */
[----:B------:R-:W-:Y:S01]  /*6340*/  USHF.R.U64 UR15, UR9, UR13, UR7 ;  /* 0x0000000d090f7299 */ /* 0x000fe20008001207 */
[----:B------:R-:W-:Y:S01]  /*6350*/  ISETP.NE.U32.AND P0, PT, RZ, UR4, PT ;  /* 0x00000004ff007c0c */ /* 0x000fe2000bf05070 */
[----:B------:R-:W-:Y:S02]  /*6360*/  USHF.R.U32.HI UR7, URZ, UR13, UR7 ;  /* 0x0000000d3f077299 */ /* 0x000fe40008011607 */
[----:B------:R-:W-:Y:S01]  /*6370*/  UIADD3 UR10, -UR10, URZ, URZ ;  /* 0x0000003f0a0a7290 */ /* 0x000fe2000fffe13f */
[----:B------:R-:W-:Y:S01]  /*6380*/  ISETP.NE.AND.EX P0, PT, RZ, UR5, PT, P0 ;  /* 0x00000005ff007c0c */ /* 0x000fe2000bf05300 */
[----:B------:R-:W-:Y:S02]  /*6390*/  USHF.R.U64 UR14, UR15, UR16, UR7 ;  /* 0x000000100f0e7299 */ /* 0x000fe40008001207 */
[----:B------:R-:W-:Y:S02]  /*63a0*/  UIADD3 UR18, -UR12, URZ, URZ ;  /* 0x0000003f0c127290 */ /* 0x000fe4000fffe13f */
[----:B------:R-:W-:-:S02]  /*63b0*/  USHF.R.U32.HI UR13, URZ, UR16, UR7 ;  /* 0x000000103f0d7299 */ /* 0x000fc40008011607 */
[----:B------:R-:W-:Y:S01]  /*63c0*/  UIMAD UR19, UR11, UR10, UR6 ;  /* 0x0000000a0b1372a4 */ /* 0x000fe2000f8e0206 */
[----:B------:R-:W-:-:S05]  /*63d0*/  UMOV UR12, UR14 ;  /* 0x0000000e000c7c82 */ /* 0x000fca0008000000 */
[----:B------:R-:W-:Y:S06]  /*63e0*/  @!P0 BRA `(.L_x_132) ;  /* 0x0000000000288947 */ /* 0x000fec0003800000 */
        /* <DEDUP_REMOVED lines=10> */
.L_x_132:
[----:B------:R-:W-:Y:S01]  /*6490*/  UISETP.NE.AND UP0, UPT, UR45, URZ, UPT ;  /* 0x0000003f2d00728c */ /* 0x000fe2000bf05270 */
[----:B------:R-:W-:Y:S01]  /*64a0*/  IMAD.MOV.U32 R0, RZ, RZ, 0x1 ;  /* 0x00000001ff007424 */ /* 0x000fe200078e00ff */
[----:B------:R-:W-:Y:S01]  /*64b0*/  USHF.R.U64 UR4, UR12, UR20, UR13 ;  /* 0x000000140c047299 */ /* 0x000fe2000800120d */
[----:B------:R-:W-:Y:S01]  /*64c0*/  IMAD.U32 R19, RZ, RZ, UR8 ;  /* 0x00000008ff137e24 */ /* 0x000fe2000f8e00ff */
[----:B------:R-:W-:Y:S02]  /*64d0*/  ULOP3.LUT UR15, UR15, UR44, URZ, 0xc0, !UPT ;  /* 0x0000002c0f0f7292 */ /* 0x000fe4000f8ec03f */
[----:B------:R-:W-:Y:S02]  /*64e0*/  UIADD3 UR5, -UR4, URZ, URZ ;  /* 0x0000003f04057290 */ /* 0x000fe4000fffe13f */
[----:B------:R-:W-:Y:S02]  /*64f0*/  ULOP3.LUT UR9, UR9, UR41, URZ, 0xc0, !UPT ;  /* 0x0000002909097292 */ /* 0x000fe4000f8ec03f */
[----:B------:R-:W-:-:S02]  /*6500*/  UIMAD UR4, UR42, UR4, UR15 ;  /* 0x000000042a0472a4 */ /* 0x000fc4000f8e020f */
[----:B------:R-:W-:Y:S02]  /*6510*/  @UP0 UIMAD UR19, UR22, UR18, UR17 ;  /* 0x00000012161302a4 */ /* 0x000fe4000f8e0211 */
[----:B------:R-:W-:Y:S01]  /*6520*/  UIMAD UR14, UR5, UR21, UR14 ;  /* 0x00000015050e72a4 */ /* 0x000fe2000f8e020e */
[----:B------:R-:W-:Y:S02]  /*6530*/  ULDC UR6, c[0x0][0x600] ;  /* 0x0001800000067ab9 */ /* 0x000fe40000000800 */
[----:B------:R-:W-:Y:S01]  /*6540*/  ULDC UR5, c[0x0][0x610] ;  /* 0x0001840000057ab9 */ /* 0x000fe20000000800 */
[----:B------:R-:W-:Y:S02]  /*6550*/  UIMAD UR14, UR14, UR6, UR9 ;  /* 0x000000060e0e72a4 */ /* 0x000fe4000f8e0209 */
[----:B------:R-:W-:-:S04]  /*6560*/  UIMAD UR4, UR4, UR5, UR19 ;  /* 0x00000005040472a4 */ /* 0x000fc8000f8e0213 */
[----:B------:R-:W-:Y:S02]  /*6570*/  USEL UR5, UR14, UR4, !UP0 ;  /* 0x000000040e057287 */ /* 0x000fe4000c000000 */
[----:B------:R-:W-:-:S04]  /*6580*/  USEL UR4, UR4, UR14, !UP0 ;  /* 0x0000000e04047287 */ /* 0x000fc8000c000000 */
[----:B------:R-:W-:Y:S02]  /*6590*/  IMAD.U32 R2, RZ, RZ, UR5 ;  /* 0x00000005ff027e24 */ /* 0x000fe4000f8e00ff */
[----:B------:R-:W-:-:S07]  /*65a0*/  IMAD.U32 R18, RZ, RZ, UR4 ;  /* 0x00000004ff127e24 */ /* 0x000fce000f8e00ff */
.L_x_130:
[----:B------:R-:W-:Y:S01]  /*65b0*/  ULEA UR5, UR38, UR43, 0x1 ;  /* 0x0000002b26057291 */ /* 0x000fe2000f8e083f */
[----:B------:R-:W-:Y:S01]  /*65c0*/  LOP3.LUT P0, RZ, R0, 0xff, RZ, 0xc0, !PT ;  /* 0x000000ff00ff7812 */ /* 0x000fe2000780c0ff */
[----:B------:R-:W-:Y:S01]  /*65d0*/  ULOP3.LUT UR43, UR43, 0x1, URZ, 0xc0, !UPT ;  /* 0x000000012b2b7892 */ /* 0x000fe2000f8ec03f */
[----:B------:R-:W-:Y:S01]  /*65e0*/  LOP3.LUT R84, R84, 0x1, RZ, 0x3c, !PT ;  /* 0x0000000154547812 */ /* 0x000fe200078e3cff */
[----:B------:R-:W-:Y:S02]  /*65f0*/  USHF.R.U32.HI UR4, URZ, 0x1, UR5 ;  /* 0x000000013f047899 */ /* 0x000fe40008011605 */
[----:B------:R-:W-:Y:S02]  /*6600*/  UISETP.GT.U32.AND UP0, UPT, UR5, 0x1, UPT ;  /* 0x000000010500788c */ /* 0x000fe4000bf04070 */
[----:B------:R-:W-:Y:S02]  /*6610*/  ULOP3.LUT UR4, UR4, 0x1, URZ, 0xc0, !UPT ;  /* 0x0000000104047892 */ /* 0x000fe4000f8ec03f */
[----:B------:R-:W-:-:S02]  /*6620*/  UISETP.LT.U32.AND UP0, UPT, UR49, 0x1ff, UP0 ;  /* 0x000001ff3100788c */ /* 0x000fc40008701070 */
[----:B------:R-:W-:Y:S02]  /*6630*/  UISETP.NE.U32.AND UP1, UPT, UR4, 0x1, UPT ;  /* 0x000000010400788c */ /* 0x000fe4000bf25070 */
[----:B------:R-:W-:Y:S02]  /*6640*/  USEL UR5, URZ, 0x1, !UP0 ;  /* 0x000000013f057887 */ /* 0x000fe4000c000000 */
[----:B------:R-:W-:-:S04]  /*6650*/  UISETP.GT.U32.AND UP1, UPT, UR49, 0x1fe, !UP1 ;  /* 0x000001fe3100788c */ /* 0x000fc8000cf24070 */
[----:B------:R-:W-:-:S04]  /*6660*/  USEL UR4, URZ, 0x1, !UP1 ;  /* 0x000000013f047887 */ /* 0x000fc8000c800000 */
[----:B------:R-:W-:Y:S01]  /*6670*/  ULOP3.LUT UR46, UR4, UR46, UR5, 0x96, !UPT ;  /* 0x0000002e042e7292 */ /* 0x000fe2000f8e9605 */
[----:B------:R-:W-:Y:S11]  /*6680*/  @P0 BRA `(.L_x_133) ;  /* 0xffffffb000880947 */ /* 0x000ff6000383ffff */
[----:B------:R-:W-:Y:S05]  /*6690*/  EXIT ;  /* 0x000000000000794d */ /* 0x000fea0003800000 */
.L_x_16:
[----:B------:R-:W-:-:S08]  /*66a0*/  ISETP.NE.AND P0, PT, RZ, UR6, PT ;  /* 0x00000006ff007c0c */ /* 0x000fd0000bf05270 */
[----:B------:R-:W0:-:S00]  /*66b0*/  USETMAXREG.DEALLOC.CTAPOOL 0x28 ;  /* 0x00000028000079c8 */ /* 0x000e0000080e0500 */
[----:B------:R-:W-:Y:S05]  /*66c0*/  @P0 EXIT ;  /* 0x000000000000094d */ /* 0x000fea0003800000 */
[----:B0-----:R-:W-:Y:S01]  /*66d0*/  LOP3.LUT P0, RZ, R0, 0xff, RZ, 0xc0, !PT ;  /* 0x000000ff00ff7812 */ /* 0x001fe2000780c0ff */
[----:B------:R-:W-:Y:S02]  /*66e0*/  IMAD.MOV.U32 R8, RZ, RZ, 0x1 ;  /* 0x00000001ff087424 */ /* 0x000fe400078e00ff */
[----:B------:R-:W-:-:S10]  /*66f0*/  IMAD.MOV.U32 R0, RZ, RZ, RZ ;  /* 0x000000ffff007224 */ /* 0x000fd400078e00ff */
[----:B------:R-:W-:Y:S05]  /*6700*/  @!P0 BRA `(.L_x_134) ;  /* 0x0000000c00b48947 */ /* 0x000fea0003800000 */
[----:B------:R-:W0:Y:S01]  /*6710*/  S2R R11, SR_CgaCtaId ;  /* 0x00000000000b7919 */ /* 0x000e220000008800 */
[----:B------:R-:W-:Y:S01]  /*6720*/  LOP3.LUT P0, RZ, R3, 0x1f, RZ, 0xc0, !PT ;  /* 0x0000001f03ff7812 */ /* 0x000fe2000780c0ff */
[----:B------:R-:W-:Y:S01]  /*6730*/  ULDC UR21, c[0x0][0x658] ;  /* 0x0001960000157ab9 */ /* 0x000fe20000000800 */
[----:B------:R-:W-:Y:S01]  /*6740*/  UMOV UR4, 0xffffffff ;  /* 0xffffffff00047882 */ /* 0x000fe20000000000 */
[----:B------:R-:W-:Y:S01]  /*6750*/  BSSY B0, `(.L_x_134) ;  /* 0x00000e8000007945 */ /* 0x000fe20003800000 */
[----:B------:R-:W-:Y:S01]  /*6760*/  USHF.L.U32 UR4, UR4, UR21, URZ ;  /* 0x0000001504047299 */ /* 0x000fe2000800063f */
[C---:B------:R-:W-:Y:S01]  /*6770*/  ISETP.NE.AND P3, PT, R4.reuse, RZ, PT ;  /* 0x000000ff0400720c */ /* 0x040fe20003f65270 */
[----:B------:R-:W-:Y:S01]  /*6780*/  IMAD.MOV.U32 R9, RZ, RZ, 0x1 ;  /* 0x00000001ff097424 */ /* 0x000fe200078e00ff */
[----:B------:R-:W-:Y:S01]  /*6790*/  ISETP.NE.OR P0, PT, R4, RZ, !P0 ;  /* 0x000000ff0400720c */ /* 0x000fe20004705670 */
[----:B------:R-:W-:Y:S01]  /*67a0*/  IMAD.MOV.U32 R8, RZ, RZ, 0x1 ;  /* 0x00000001ff087424 */ /* 0x000fe200078e00ff */
[----:B------:R-:W-:Y:S01]  /*67b0*/  ULDC UR13, c[0x0][0x600] ;  /* 0x00018000000d7ab9 */ /* 0x000fe20000000800 */
[----:B------:R-:W-:Y:S01]  /*67c0*/  IMAD.MOV.U32 R0, RZ, RZ, RZ ;  /* 0x000000ffff007224 */ /* 0x000fe200078e00ff */
[----:B------:R-:W-:Y:S01]  /*67d0*/  UMOV UR5, 0x1 ;  /* 0x0000000100057882 */ /* 0x000fe20000000000 */
[----:B------:R-:W-:-:S02]  /*67e0*/  UIADD3 UR29, UR38, 0x1, URZ ;  /* 0x00000001261d7890 */ /* 0x000fc4000fffe03f */
[----:B------:R-:W-:Y:S02]  /*67f0*/  ULOP3.LUT UR30, UR39, 0x2, URZ, 0xfc, !UPT ;  /* 0x00000002271e7892 */ /* 0x000fe4000f8efc3f */
[----:B------:R-:W-:Y:S02]  /*6800*/  UIADD3 UR13, UR13, -0x1, URZ ;  /* 0xffffffff0d0d7890 */ /* 0x000fe4000fffe03f */
[----:B------:R-:W-:Y:S02]  /*6810*/  USHF.L.U32 UR21, UR5, UR21, URZ ;  /* 0x0000001505157299 */ /* 0x000fe4000800063f */
[----:B------:R-:W-:Y:S01]  /*6820*/  ULOP3.LUT UR22, URZ, UR4, URZ, 0x33, !UPT ;  /* 0x000000043f167292 */ /* 0x000fe2000f8e333f */
[----:B------:R-:W-:Y:S01]  /*6830*/  ULDC.64 UR14, c[0x0][0x198] ;  /* 0x00006600000e7ab9 */ /* 0x000fe20000000a00 */
[----:B0-----:R-:W-:-:S10]  /*6840*/  LOP3.LUT R11, R11, 0x1, RZ, 0xc0, !PT ;  /* 0x000000010b0b7812 */ /* 0x001fd400078ec0ff */
.L_x_146:
[----:B------:R-:W-:-:S03]  /*6850*/  UMOV UR4, 0xffffffff ;  /* 0xffffffff00047882 */ /* 0x000fc60000000000 */
[----:B------:R-:W-:Y:S05]  /*6860*/  BRA.DIV UR4, `(.L_x_135) ;  /* 0x00000012042c7947 */ /* 0x000fea000b800000 */
[----:B------:R-:W-:-:S13]  /*6870*/  ELECT P6, URZ, PT ;  /* 0x00000000003f782f */ /* 0x000fda00038c0000 */
.L_x_157:
[----:B------:R-:W0:Y:S01]  /*6880*/  LDC R3, c[0x0][0x28c] ;  /* 0x0000a300ff037b82 */ /* 0x000e220000000800 */
[----:B------:R-:W-:Y:S01]  /*6890*/  BSSY B1, `(.L_x_136) ;  /* 0x000005e000017945 */ /* 0x000fe20003800000 */
[----:B0-----:R-:W-:-:S13]  /*68a0*/  ISETP.LT.OR P6, PT, R3, 0x1, !P6 ;  /* 0x000000010300780c */ /* 0x001fda00077c1670 */
[----:B------:R-:W-:Y:S05]  /*68b0*/  @P6 BRA `(.L_x_137) ;  /* 0x00000004006c6947 */ /* 0x000fea0003800000 */
[----:B------:R-:W-:Y:S02]  /*68c0*/  IMAD R3, R2, 0x2, R11 ;  /* 0x0000000202037824 */ /* 0x000fe400078e020b */
[----:B------:R-:W-:Y:S02]  /*68d0*/  IMAD.SHL.U32 R18, R18, 0x40, RZ ;  /* 0x0000004012127824 */ /* 0x000fe400078e00ff */
[----:B------:R-:W-:Y:S02]  /*68e0*/  IMAD.MOV.U32 R12, RZ, RZ, RZ ;  /* 0x000000ffff0c7224 */ /* 0x000fe400078e00ff */
[----:B------:R-:W-:Y:S02]  /*68f0*/  IMAD.U32 R13, RZ, RZ, UR29 ;  /* 0x0000001dff0d7e24 */ /* 0x000fe4000f8e00ff */
[----:B------:R-:W-:Y:S02]  /*6900*/  IMAD.MOV.U32 R2, RZ, RZ, R8 ;  /* 0x000000ffff027224 */ /* 0x000fe400078e0008 */
[----:B------:R-:W-:-:S02]  /*6910*/  IMAD.MOV.U32 R4, RZ, RZ, R0 ;  /* 0x000000ffff047224 */ /* 0x000fc400078e0000 */
[----:B------:R-:W-:-:S07]  /*6920*/  IMAD R6, R3, 0x30, RZ ;  /* 0x0000003003067824 */ /* 0x000fce00078e02ff */
.L_x_141:
[----:B------:R-:W0:Y:S01]  /*6930*/  S2R R10, SR_CgaCtaId ;  /* 0x00000000000a7919 */ /* 0x000e220000008800 */
[----:B------:R-:W-:Y:S01]  /*6940*/  MOV R3, 0x400 ;  /* 0x0000040000037802 */ /* 0x000fe20000000f00 */
[----:B------:R-:W1:Y:S03]  /*6950*/  @!P3 LDC R5, c[0x0][0x500] ;  /* 0x00014000ff05bb82 */ /* 0x000e660000000800 */
[----:B0-----:R-:W-:Y:S02]  /*6960*/  LEA R7, R10, R3, 0x18 ;  /* 0x000000030a077211 */ /* 0x001fe400078ec0ff */
[----:B------:R-:W-:-:S03]  /*6970*/  SHF.L.U32 R3, R2, 0x1f, RZ ;  /* 0x0000001f02037819 */ /* 0x000fc600000006ff */
[----:B------:R-:W-:-:S04]  /*6980*/  IMAD R10, R4, 0x8, R7 ;  /* 0x00000008040a7824 */ /* 0x000fc800078e0207 */
[----:B------:R-:W0:Y:S02]  /*6990*/  SYNCS.PHASECHK.TRANS64.TRYWAIT P1, [R10+URZ+0x10], R3 ;  /* 0x000010030a0075a7 */ /* 0x000e24000802017f */
[----:B01----:R-:W-:Y:S05]  /*69a0*/  @!P1 BRA `(.L_x_138) ;  /* 0x0000000c00fc9947 */ /* 0x003fea0003800000 */
.L_x_158:
[----:B------:R-:W-:Y:S01]  /*69b0*/  UPRMT UR4, UR30, 0x9910, URZ ;  /* 0x000099101e047896 */ /* 0x000fe2000800003f */
[----:B------:R1:W-:Y:S03]  /*69c0*/  @!P3 SYNCS.ARRIVE.TRANS64 RZ, [R10+URZ], R5 ;  /* 0x000000050affb9a7 */ /* 0x0003e6000800003f */
[----:B------:R-:W-:-:S06]  /*69d0*/  UISETP.NE.AND UP0, UPT, UR4, 0x2, UPT ;  /* 0x000000020400788c */ /* 0x000fcc000bf05270 */
[----:B------:R-:W-:-:S13]  /*69e0*/  PLOP3.LUT P1, PT, PT, PT, UP0, 0x80, 0x0 ;  /* 0x000000000000781c */ /* 0x000fda0003f2f008 */
[----:B-1----:R-:W-:Y:S05]  /*69f0*/  @P1 BRA `(.L_x_139) ;  /* 0x0000000000041947 */ /* 0x002fea0003800000 */
[----:B------:R-:W-:Y:S01]  /*6a00*/  BPT.TRAP 0x1 ;  /* 0x000000040000795c */ /* 0x000fe20000300000 */
.L_x_139:
[----:B------:R-:W-:Y:S05]  /*6a10*/  @P0 BRA `(.L_x_140) ;  /* 0x0000000000040947 */ /* 0x000fea0003800000 */
[----:B------:R-:W-:Y:S01]  /*6a20*/  BPT.TRAP 0x1 ;  /* 0x000000040000795c */ /* 0x000fe20000300000 */
.L_x_140:
[----:B0-----:R-:W-:Y:S01]  /*6a30*/  IMAD R3, R4, 0x8, R11 ;  /* 0x0000000804037824 */ /* 0x001fe200078e020b */
[----:B------:R-:W-:Y:S01]  /*6a40*/  R2UR UR10, R12 ;  /* 0x000000000c0a72ca */ /* 0x000fe200000e0000 */
[--C-:B------:R-:W-:Y:S01]  /*6a50*/  IMAD R5, R4, 0x8000, R7.reuse ;  /* 0x0000800004057824 */ /* 0x100fe200078e0207 */
[----:B------:R-:W-:Y:S01]  /*6a60*/  R2UR UR9, R10 ;  /* 0x000000000a0972ca */ /* 0x000fe200000e0000 */
[----:B------:R-:W-:Y:S01]  /*6a70*/  IMAD R3, R3, 0xc00, RZ ;  /* 0x00000c0003037824 */ /* 0x000fe200078e02ff */
[----:B------:R-:W-:Y:S01]  /*6a80*/  UIADD3 UR46, UP0, UR14, 0xf0, URZ ;  /* 0x000000f00e2e7890 */ /* 0x000fe2000ff1e03f */
[----:B------:R-:W-:Y:S01]  /*6a90*/  R2UR UR11, R18 ;  /* 0x00000000120b72ca */ /* 0x000fe200000e0000 */
[----:B------:R-:W-:Y:S01]  /*6aa0*/  VIADD R13, R13, 0xffffffff ;  /* 0xffffffff0d0d7836 */ /* 0x000fe20000000000 */
[----:B------:R-:W-:Y:S01]  /*6ab0*/  R2UR UR40, R5 ;  /* 0x00000000052872ca */ /* 0x000fe200000e0000 */
[----:B------:R-:W-:Y:S01]  /*6ac0*/  IMAD R3, R3, 0x2, R7 ;  /* 0x0000000203037824 */ /* 0x000fe200078e0207 */
[----:B------:R-:W-:Y:S01]  /*6ad0*/  R2UR UR12, R19 ;  /* 0x00000000130c72ca */ /* 0x000fe200000e0000 */
[----:B------:R-:W-:Y:S01]  /*6ae0*/  UIADD3.X UR47, URZ, UR15, URZ, UP0, !UPT ;  /* 0x0000000f3f2f7290 */ /* 0x000fe200087fe43f */
[----:B------:R-:W-:Y:S01]  /*6af0*/  R2UR UR35, R6 ;  /* 0x00000000062372ca */ /* 0x000fe200000e0000 */
[----:B------:R-:W-:Y:S01]  /*6b00*/  UIADD3 UR6, UP1, UR14, 0x1f0, URZ ;  /* 0x000001f00e067890 */ /* 0x000fe2000ff3e03f */
[----:B------:R-:W-:Y:S01]  /*6b10*/  R2UR UR18, R3 ;  /* 0x00000000031272ca */ /* 0x000fe200000e0000 */
[----:B------:R-:W-:Y:S01]  /*6b20*/  UIADD3 UR58, UR10, 0x40, URZ ;  /* 0x000000400a3a7890 */ /* 0x000fe2000fffe03f */
[----:B------:R-:W-:Y:S01]  /*6b30*/  ISETP.GT.AND P2, PT, R13, 0x1, PT ;  /* 0x000000010d00780c */ /* 0x000fe20003f44270 */
[----:B------:R-:W-:Y:S01]  /*6b40*/  UIADD3 UR50, UR10, 0x80, URZ ;  /* 0x000000800a327890 */ /* 0x000fe2000fffe03f */
[----:B------:R-:W-:Y:S01]  /*6b50*/  VIADD R4, R4, 0x1 ;  /* 0x0000000104047836 */ /* 0x000fe20000000000 */
[----:B------:R-:W-:Y:S01]  /*6b60*/  UIADD3 UR42, UR10, 0xc0, URZ ;  /* 0x000000c00a2a7890 */ /* 0x000fe2000fffe03f */
[----:B------:R-:W-:Y:S01]  /*6b70*/  VIADD R12, R12, 0x100 ;  /* 0x000001000c0c7836 */ /* 0x000fe20000000000 */
[----:B------:R-:W-:-:S02]  /*6b80*/  UIADD3 UR8, UR40, 0x100, URZ ;  /* 0x0000010028087890 */ /* 0x000fc4000fffe03f */
[----:B------:R-:W-:Y:S01]  /*6b90*/  UIADD3 UR56, UR40, 0x2100, URZ ;  /* 0x0000210028387890 */ /* 0x000fe2000fffe03f */
[----:B------:R-:W-:Y:S01]  /*6ba0*/  ISETP.NE.AND P1, PT, R4, 0x2, PT ;  /* 0x000000020400780c */ /* 0x000fe20003f25270 */
[----:B------:R-:W-:Y:S02]  /*6bb0*/  UIADD3 UR48, UR40, 0x4100, URZ ;  /* 0x0000410028307890 */ /* 0x000fe4000fffe03f */
[----:B------:R-:W-:Y:S01]  /*6bc0*/  UIADD3 UR40, UR40, 0x6100, URZ ;  /* 0x0000610028287890 */ /* 0x000fe2000fffe03f */
[----:B------:R-:W-:Y:S01]  /*6bd0*/  SEL R3, RZ, 0x1, P1 ;  /* 0x00000001ff037807 */ /* 0x000fe20000800000 */
[----:B------:R-:W-:Y:S01]  /*6be0*/  UMOV UR4, 0x0 ;  /* 0x0000000000047882 */ /* 0x000fe20000000000 */
[----:B------:R-:W-:Y:S01]  /*6bf0*/  UMOV UR5, 0x10000000 ;  /* 0x1000000000057882 */ /* 0x000fe20000000000 */
[----:B------:R-:W-:Y:S01]  /*6c00*/  UIADD3.X UR7, URZ, UR15, URZ, UP1, !UPT ;  /* 0x0000000f3f077290 */ /* 0x000fe20008ffe43f */
[----:B------:R0:W-:Y:S01]  /*6c10*/  UTMALDG.3D [UR8], [UR46], desc[UR4] ;  /* 0x000004082e0075b4 */ /* 0x0001e20008011000 */
[----:B------:R-:W-:Y:S01]  /*6c20*/  UIADD3 UR32, UR18, 0x10100, URZ ;  /* 0x0001010012207890 */ /* 0x000fe2000fffe03f */
[----:B------:R-:W-:Y:S01]  /*6c30*/  LOP3.LUT R2, R2, R3, RZ, 0x3c, !PT ;  /* 0x0000000302027212 */ /* 0x000fe200078e3cff */
[----:B------:R-:W-:Y:S01]  /*6c40*/  UIADD3 UR24, UR18, 0x13100, URZ ;  /* 0x0001310012187890 */ /* 0x000fe2000fffe03f */
[----:B------:R-:W-:Y:S01]  /*6c50*/  SEL R4, R4, RZ, P1 ;  /* 0x000000ff04047207 */ /* 0x000fe20000800000 */
[----:B------:R-:W-:Y:S01]  /*6c60*/  UIADD3 UR16, UR18, 0x16100, URZ ;  /* 0x0001610012107890 */ /* 0x000fe2000fffe03f */
[----:B------:R-:W-:Y:S01]  /*6c70*/  UMOV UR57, UR9 ;  /* 0x0000000900397c82 */ /* 0x000fe20008000000 */
        /* <DEDUP_REMOVED lines=8> */
[----:B------:R1:W-:Y:S01]  /*6d00*/  UTMALDG.3D [UR56], [UR46], desc[UR4] ;  /* 0x000004382e0075b4 */ /* 0x0003e20008011000 */
[----:B------:R-:W-:Y:S01]  /*6d10*/  UMOV UR23, 0x30000 ;  /* 0x0003000000177882 */ /* 0x000fe20000000000 */
[----:B------:R-:W-:Y:S01]  /*6d20*/  UMOV UR33, UR9 ;  /* 0x0000000900217c82 */ /* 0x000fe20008000000 */
[----:B------:R-:W-:Y:S01]  /*6d30*/  UMOV UR34, UR10 ;  /* 0x0000000a00227c82 */ /* 0x000fe20008000000 */
[----:B------:R-:W-:Y:S01]  /*6d40*/  UMOV UR36, UR12 ;  /* 0x0000000c00247c82 */ /* 0x000fe20008000000 */
[----:B------:R-:W-:Y:S01]  /*6d50*/  UMOV UR25, UR9 ;  /* 0x0000000900197c82 */ /* 0x000fe20008000000 */
[----:B------:R-:W-:Y:S01]  /*6d60*/  UMOV UR27, UR35 ;  /* 0x00000023001b7c82 */ /* 0x000fe20008000000 */
[----:B------:R-:W-:Y:S01]  /*6d70*/  UMOV UR28, UR12 ;  /* 0x0000000c001c7c82 */ /* 0x000fe20008000000 */
[----:B0-----:R-:W-:Y:S01]  /*6d80*/  UIADD3 UR8, UR18, 0x19100, URZ ;  /* 0x0001910012087890 */ /* 0x001fe2000fffe03f */
[----:B------:R1:W-:Y:S01]  /*6d90*/  UTMALDG.3D [UR48], [UR46], desc[UR4] ;  /* 0x000004302e0075b4 */ /* 0x0003e20008011000 */
        /* <DEDUP_REMOVED lines=8> */
[----:B------:R1:W-:Y:S01]  /*6e20*/  UTMALDG.3D.MULTICAST [UR32], [UR6], UR23, desc[UR4] ;  /* 0x00000420060073b4 */ /* 0x0003e20008011817 */
[----:B------:R1:W-:Y:S01]  /*6e30*/  UTMALDG.3D.MULTICAST [UR24], [UR6], UR23, desc[UR4] ;  /* 0x00000418060073b4 */ /* 0x0003e20008011817 */
[----:B------:R1:W-:Y:S01]  /*6e40*/  UTMALDG.3D.MULTICAST [UR16], [UR6], UR23, desc[UR4] ;  /* 0x00000410060073b4 */ /* 0x0003e20008011817 */
[----:B------:R1:W-:Y:S02]  /*6e50*/  UTMALDG.3D.MULTICAST [UR8], [UR6], UR23, desc[UR4] ;  /* 0x00000408060073b4 */ /* 0x0003e40008011817 */
[----:B-1----:R-:W-:Y:S05]  /*6e60*/  @P2 BRA `(.L_x_141) ;  /* 0xfffffff800b02947 */ /* 0x002fea000383ffff */
.L_x_137:
[----:B------:R-:W-:Y:S05]  /*6e70*/  BSYNC B1 ;  /* 0x0000000000017941 */ /* 0x000fea0003800000 */
.L_x_136:
[----:B------:R-:W-:Y:S01]  /*6e80*/  LOP3.LUT P4, RZ, R9, 0xff, RZ, 0xc0, !PT ;  /* 0x000000ff09ff7812 */ /* 0x000fe2000788c0ff */
[----:B------:R-:W-:Y:S01]  /*6e90*/  VIADD R0, R0, UR38 ;  /* 0x0000002600007c36 */ /* 0x000fe20008000000 */
[----:B------:R-:W-:Y:S01]  /*6ea0*/  ULDC.64 UR4, c[0x0][0x650] ;  /* 0x0001940000047ab9 */ /* 0x000fe20000000a00 */
[----:B------:R-:W-:Y:S01]  /*6eb0*/  BSSY B1, `(.L_x_142) ;  /* 0x000006f000017945 */ /* 0x000fe20003800000 */
[----:B------:R-:W-:Y:S01]  /*6ec0*/  IMAD.MOV.U32 R18, RZ, RZ, -0x1 ;  /* 0xffffffffff127424 */ /* 0x000fe200078e00ff */
[----:B------:R-:W-:Y:S01]  /*6ed0*/  PRMT R9, RZ, 0x7610, R9 ;  /* 0x00007610ff097816 */ /* 0x000fe20000000009 */
[----:B------:R-:W-:Y:S01]  /*6ee0*/  IMAD.MOV.U32 R19, RZ, RZ, -0x1 ;  /* 0xffffffffff137424 */ /* 0x000fe200078e00ff */
[C---:B------:R-:W-:Y:S02]  /*6ef0*/  ISETP.GT.U32.AND P1, PT, R0.reuse, 0x1, PT ;  /* 0x000000010000780c */ /* 0x040fe40003f24070 */
[----:B------:R-:W-:Y:S02]  /*6f00*/  SHF.R.U32.HI R2, RZ, 0x1, R0 ;  /* 0x00000001ff027819 */ /* 0x000fe40000011600 */
[----:B------:R-:W-:-:S02]  /*6f10*/  LOP3.LUT R0, R0, 0x1, RZ, 0xc0, !PT ;  /* 0x0000000100007812 */ /* 0x000fc400078ec0ff */
[----:B------:R-:W0:Y:S01]  /*6f20*/  @P4 S2R R4, SR_CgaCtaId ;  /* 0x0000000000044919 */ /* 0x000e220000008800 */
[----:B------:R-:W-:Y:S02]  /*6f30*/  @P4 MOV R3, 0x400 ;  /* 0x0000040000034802 */ /* 0x000fe40000000f00 */
[----:B------:R-:W-:-:S04]  /*6f40*/  LOP3.LUT R2, R2, 0x1, RZ, 0xc0, !PT ;  /* 0x0000000102027812 */ /* 0x000fc800078ec0ff */
[----:B------:R-:W-:Y:S02]  /*6f50*/  ISETP.NE.U32.AND P2, PT, R2, 0x1, PT ;  /* 0x000000010200780c */ /* 0x000fe40003f45070 */
[----:B0-----:R-:W-:Y:S01]  /*6f60*/  @P4 LEA R3, R4, R3, 0x18 ;  /* 0x0000000304034211 */ /* 0x001fe200078ec0ff */
[----:B------:R-:W-:-:S03]  /*6f70*/  IMAD.U32 R4, RZ, RZ, UR38 ;  /* 0x00000026ff047e24 */ /* 0x000fc6000f8e00ff */
[----:B------:R0:W-:Y:S01]  /*6f80*/  @P4 SYNCS.ARRIVE.TRANS64.A1T0 RZ, [R3+URZ+0x58], RZ ;  /* 0x000058ff03ff49a7 */ /* 0x0001e2000810003f */
[----:B------:R-:W-:Y:S02]  /*6f90*/  IADD3 R16, P4, R16, UR54, RZ ;  /* 0x0000003610107c10 */ /* 0x000fe4000ff9e0ff */
[----:B------:R-:W-:Y:S02]  /*6fa0*/  ISETP.LT.U32.AND P1, PT, R4, 0x2, P1 ;  /* 0x000000020400780c */ /* 0x000fe40000f21070 */
[----:B------:R-:W-:Y:S02]  /*6fb0*/  IADD3.X R17, R17, UR37, RZ, P4, !PT ;  /* 0x0000002511117c10 */ /* 0x000fe4000a7fe4ff */
[----:B------:R-:W-:Y:S02]  /*6fc0*/  ISETP.GE.U32.AND P4, PT, R16, UR4, PT ;  /* 0x0000000410007c0c */ /* 0x000fe4000bf86070 */
[----:B0-----:R-:W-:Y:S02]  /*6fd0*/  SEL R3, RZ, 0x1, !P1 ;  /* 0x00000001ff037807 */ /* 0x001fe40004800000 */
[----:B------:R-:W-:-:S02]  /*6fe0*/  ISETP.GE.U32.AND.EX P1, PT, R17, UR5, PT, P4 ;  /* 0x0000000511007c0c */ /* 0x000fc4000bf26140 */
[----:B------:R-:W-:-:S04]  /*6ff0*/  ISETP.GT.U32.AND P2, PT, R4, 0x1, !P2 ;  /* 0x000000010400780c */ /* 0x000fc80005744070 */
[----:B------:R-:W-:-:S04]  /*7000*/  SEL R2, RZ, 0x1, !P2 ;  /* 0x00000001ff027807 */ /* 0x000fc80005000000 */
[--C-:B------:R-:W-:Y:S01]  /*7010*/  LOP3.LUT R8, R2, R8, R3.reuse, 0x96, !PT ;  /* 0x0000000802087212 */ /* 0x100fe200078e9603 */
[----:B------:R-:W-:Y:S01]  /*7020*/  IMAD.MOV.U32 R2, RZ, RZ, -0x1 ;  /* 0xffffffffff027424 */ /* 0x000fe200078e00ff */
[----:B------:R-:W-:Y:S01]  /*7030*/  PRMT R3, RZ, 0x7610, R3 ;  /* 0x00007610ff037816 */ /* 0x000fe20000000003 */
[----:B------:R-:W-:Y:S06]  /*7040*/  @P1 BRA `(.L_x_143) ;  /* 0x0000000400541947 */ /* 0x000fec0003800000 */
[----:B------:R-:W0:Y:S01]  /*7050*/  S2UR UR4, SR_CTAID.X ;  /* 0x00000000000479c3 */ /* 0x000e220000002500 */
[----:B------:R-:W-:Y:S01]  /*7060*/  ULDC.64 UR6, c[0x0][0x628] ;  /* 0x00018a0000067ab9 */ /* 0x000fe20000000a00 */
[----:B------:R-:W-:Y:S01]  /*7070*/  ULDC UR5, c[0x0][0x150] ;  /* 0x0000540000057ab9 */ /* 0x000fe20000000800 */
[----:B------:R-:W-:Y:S01]  /*7080*/  ISETP.NE.U32.AND P1, PT, RZ, UR6, PT ;  /* 0x00000006ff007c0c */ /* 0x000fe2000bf25070 */
[----:B------:R-:W-:Y:S01]  /*7090*/  ULDC UR8, c[0x0][0x630] ;  /* 0x00018c0000087ab9 */ /* 0x000fe20000000800 */
[----:B------:R-:W-:Y:S01]  /*70a0*/  ULDC UR10, c[0x0][0x154] ;  /* 0x00005500000a7ab9 */ /* 0x000fe20000000800 */
[----:B------:R-:W-:Y:S01]  /*70b0*/  IMAD.MOV.U32 R2, RZ, RZ, R16 ;  /* 0x000000ffff027224 */ /* 0x000fe200078e0010 */
[----:B------:R-:W-:Y:S01]  /*70c0*/  ISETP.NE.AND.EX P1, PT, RZ, UR7, PT, P1 ;  /* 0x00000007ff007c0c */ /* 0x000fe2000bf25310 */
[----:B------:R-:W1:Y:S01]  /*70d0*/  S2UR UR9, SR_CTAID.Y ;  /* 0x00000000000979c3 */ /* 0x000e620000002600 */
[----:B0-----:R-:W-:-:S05]  /*70e0*/  I2FP.F32.U32 R3, UR4 ;  /* 0x0000000400037c45 */ /* 0x001fca0008201000 */
[----:B------:R-:W-:Y:S01]  /*70f0*/  FMUL R10, R3, UR5 ;  /* 0x00000005030a7c20 */ /* 0x000fe20008400000 */
[----:B------:R-:W-:-:S05]  /*7100*/  IMAD.MOV.U32 R3, RZ, RZ, R17 ;  /* 0x000000ffff037224 */ /* 0x000fca00078e0011 */
[----:B------:R-:W-:Y:S05]  /*7110*/  @!P1 BRA `(.L_x_144) ;  /* 0x0000000000289947 */ /* 0x000fea0003800000 */
[----:B------:R-:W-:Y:S02]  /*7120*/  ULDC UR5, c[0x0][0x634] ;  /* 0x00018d0000057ab9 */ /* 0x000fe40000000800 */
[----:B------:R-:W-:-:S05]  /*7130*/  IADD3 R7, P1, R16, UR5, RZ ;  /* 0x0000000510077c10 */ /* 0x000fca000ff3e0ff */
[----:B------:R-:W-:-:S04]  /*7140*/  IMAD.X R13, RZ, RZ, R17, P1 ;  /* 0x000000ffff0d7224 */ /* 0x000fc800008e0611 */
[----:B------:R-:W-:-:S04]  /*7150*/  IMAD.WIDE.U32 R4, R13, UR6, RZ ;  /* 0x000000060d047c25 */ /* 0x000fc8000f8e00ff */
[----:B------:R-:W-:-:S04]  /*7160*/  IMAD.WIDE.U32 R4, P1, R7, UR7, R4 ;  /* 0x0000000707047c25 */ /* 0x000fc8000f820004 */
[----:B------:R-:W-:-:S04]  /*7170*/  IMAD.WIDE.U32 R6, R7, UR6, RZ ;  /* 0x0000000607067c25 */ /* 0x000fc8000f8e00ff */
[----:B------:R-:W-:Y:S01]  /*7180*/  IMAD.X R3, RZ, RZ, RZ, P1 ;  /* 0x000000ffff037224 */ /* 0x000fe200008e06ff */
[----:B------:R-:W-:Y:S01]  /*7190*/  IADD3 RZ, P1, R7, R4, RZ ;  /* 0x0000000407ff7210 */ /* 0x000fe20007f3e0ff */
[----:B------:R-:W-:-:S04]  /*71a0*/  IMAD.MOV.U32 R2, RZ, RZ, R5 ;  /* 0x000000ffff027224 */ /* 0x000fc800078e0005 */
[----:B------:R-:W-:-:S08]  /*71b0*/  IMAD.WIDE.U32.X R2, R13, UR7, R2, P1 ;  /* 0x000000070d027c25 */ /* 0x000fd000088e0402 */
.L_x_144:
[--C-:B------:R-:W-:Y:S01]  /*71c0*/  SHF.R.U64 R19, R2, UR8, R3.reuse ;  /* 0x0000000802137c19 */ /* 0x100fe20008001203 */
[----:B------:R-:W0:Y:S01]  /*71d0*/  F2I.U32.TRUNC.NTZ R10, R10 ;  /* 0x0000000a000a7305 */ /* 0x000e22000020f000 */
[----:B------:R-:W-:Y:S01]  /*71e0*/  SHF.R.U32.HI R2, RZ, UR8, R3 ;  /* 0x00000008ff027c19 */ /* 0x000fe20008011603 */
[----:B------:R-:W-:Y:S01]  /*71f0*/  ULDC.64 UR6, c[0x0][0x620] ;  /* 0x0001880000067ab9 */ /* 0x000fe20000000a00 */
[----:B------:R-:W-:Y:S01]  /*7200*/  IADD3 R5, P1, RZ, -R19, RZ ;  /* 0x80000013ff057210 */ /* 0x000fe20007f3e0ff */
[----:B------:R-:W-:Y:S01]  /*7210*/  ULDC UR8, c[0x0][0x658] ;  /* 0x0001960000087ab9 */ /* 0x000fe20000000800 */
[----:B-1----:R-:W-:Y:S01]  /*7220*/  I2FP.F32.U32 R4, UR9 ;  /* 0x0000000900047c45 */ /* 0x002fe20008201000 */
[----:B------:R-:W-:Y:S02]  /*7230*/  ULDC UR12, c[0x0][0x648] ;  /* 0x00019200000c7ab9 */ /* 0x000fe40000000800 */
[----:B------:R-:W-:Y:S02]  /*7240*/  IMAD.X R2, RZ, RZ, ~R2, P1 ;  /* 0x000000ffff027224 */ /* 0x000fe400008e0e02 */
[----:B------:R-:W-:Y:S01]  /*7250*/  FMUL R6, R4, UR10 ;  /* 0x0000000a04067c20 */ /* 0x000fe20008400000 */
[----:B------:R-:W-:Y:S01]  /*7260*/  ULDC.64 UR10, c[0x0][0x640] ;  /* 0x00019000000a7ab9 */ /* 0x000fe20000000a00 */
[----:B------:R-:W-:Y:S01]  /*7270*/  IMAD R4, R2, UR6, RZ ;  /* 0x0000000602047c24 */ /* 0x000fe2000f8e02ff */
[----:B------:R-:W-:Y:S01]  /*7280*/  ISETP.NE.U32.AND P1, PT, RZ, UR10, PT ;  /* 0x0000000aff007c0c */ /* 0x000fe2000bf25070 */
[C---:B------:R-:W-:Y:S01]  /*7290*/  IMAD.WIDE.U32 R2, R5.reuse, UR6, R16 ;  /* 0x0000000605027c25 */ /* 0x040fe2000f8e0010 */
[----:B0-----:R-:W-:Y:S01]  /*72a0*/  R2UR UR5, R10 ;  /* 0x000000000a0572ca */ /* 0x001fe200000e0000 */
[----:B------:R-:W0:Y:S01]  /*72b0*/  F2I.U32.TRUNC.NTZ R6, R6 ;  /* 0x0000000600067305 */ /* 0x000e22000020f000 */
[----:B------:R-:W1:Y:S01]  /*72c0*/  LDC R10, c[0x0][0x610] ;  /* 0x00018400ff0a7b82 */ /* 0x000e620000000800 */
[----:B------:R-:W-:Y:S01]  /*72d0*/  IMAD R5, R5, UR7, R4 ;  /* 0x0000000705057c24 */ /* 0x000fe2000f8e0204 */
[----:B------:R-:W-:Y:S01]  /*72e0*/  ULDC UR6, c[0x0][0x618] ;  /* 0x0001860000067ab9 */ /* 0x000fe20000000800 */
[----:B------:R-:W-:-:S02]  /*72f0*/  ISETP.NE.AND.EX P1, PT, RZ, UR11, PT, P1 ;  /* 0x0000000bff007c0c */ /* 0x000fc4000bf25310 */
[----:B------:R-:W-:-:S05]  /*7300*/  IMAD.IADD R3, R3, 0x1, R5 ;  /* 0x0000000103037824 */ /* 0x000fca00078e0205 */
[--C-:B------:R-:W-:Y:S02]  /*7310*/  SHF.R.U64 R12, R2, UR6, R3.reuse ;  /* 0x00000006020c7c19 */ /* 0x100fe40008001203 */
[----:B------:R-:W-:Y:S01]  /*7320*/  SHF.R.U32.HI R3, RZ, UR6, R3 ;  /* 0x00000006ff037c19 */ /* 0x000fe20008011603 */
[----:B------:R-:W-:Y:S01]  /*7330*/  ULDC UR6, c[0x0][0x608] ;  /* 0x0001820000067ab9 */ /* 0x000fe20000000800 */
[----:B0-----:R-:W-:Y:S02]  /*7340*/  R2UR UR7, R6 ;  /* 0x00000000060772ca */ /* 0x001fe400000e0000 */
[--C-:B------:R-:W-:Y:S02]  /*7350*/  SHF.R.U64 R14, R12, UR6, R3.reuse ;  /* 0x000000060c0e7c19 */ /* 0x100fe40008001203 */
[----:B------:R-:W-:Y:S01]  /*7360*/  SHF.R.U32.HI R3, RZ, UR6, R3 ;  /* 0x00000006ff037c19 */ /* 0x000fe20008011603 */
[----:B------:R-:W-:-:S03]  /*7370*/  UIADD3 UR6, -UR5, URZ, URZ ;  /* 0x0000003f05067290 */ /* 0x000fc6000fffe13f */
[--C-:B------:R-:W-:Y:S01]  /*7380*/  SHF.R.U64 R15, R14, UR8, R3.reuse ;  /* 0x000000080e0f7c19 */ /* 0x100fe20008001203 */
[----:B------:R-:W-:Y:S01]  /*7390*/  ULDC UR5, c[0x0][0x144] ;  /* 0x0000510000057ab9 */ /* 0x000fe20000000800 */
[----:B------:R-:W-:-:S03]  /*73a0*/  SHF.R.U32.HI R3, RZ, UR8, R3 ;  /* 0x00000008ff037c19 */ /* 0x000fc60008011603 */
[----:B------:R-:W-:Y:S01]  /*73b0*/  IMAD.MOV.U32 R2, RZ, RZ, R15 ;  /* 0x000000ffff027224 */ /* 0x000fe200078e000f */
[----:B------:R-:W-:Y:S06]  /*73c0*/  @!P1 BRA `(.L_x_145) ;  /* 0x0000000000289947 */ /* 0x000fec0003800000 */
        /* <DEDUP_REMOVED lines=10> */
.L_x_145:
[----:B------:R-:W-:Y:S01]  /*7470*/  UISETP.NE.AND UP0, UPT, UR45, URZ, UPT ;  /* 0x0000003f2d00728c */ /* 0x000fe2000bf05270 */
[----:B------:R-:W-:Y:S01]  /*7480*/  SHF.R.U64 R3, R2, UR12, R3 ;  /* 0x0000000c02037c19 */ /* 0x000fe20008001203 */
[----:B------:R-:W-:Y:S01]  /*7490*/  UIADD3 UR7, -UR7, URZ, URZ ;  /* 0x0000003f07077290 */ /* 0x000fe2000fffe13f */
[----:B------:R-:W-:Y:S01]  /*74a0*/  LOP3.LUT R2, R14, UR22, RZ, 0xc0, !PT ;  /* 0x000000160e027c12 */ /* 0x000fe2000f8ec0ff */
[----:B------:R-:W-:Y:S01]  /*74b0*/  UIMAD UR4, UR5, UR6, UR4 ;  /* 0x00000006050472a4 */ /* 0x000fe2000f8e0204 */
[----:B------:R-:W-:Y:S01]  /*74c0*/  LOP3.LUT R5, R12, UR13, RZ, 0xc0, !PT ;  /* 0x0000000d0c057c12 */ /* 0x000fe2000f8ec0ff */
[----:B------:R-:W-:Y:S01]  /*74d0*/  IMAD.MOV R4, RZ, RZ, -R3 ;  /* 0x000000ffff047224 */ /* 0x000fe200078e0a03 */
[----:B------:R-:W-:Y:S01]  /*74e0*/  ULDC UR5, c[0x0][0x148] ;  /* 0x0000520000057ab9 */ /* 0x000fe20000000800 */
[----:B------:R-:W-:Y:S01]  /*74f0*/  IMAD R3, R3, UR21, R2 ;  /* 0x0000001503037c24 */ /* 0x000fe2000f8e0202 */
[----:B------:R-:W-:Y:S02]  /*7500*/  PLOP3.LUT P1, PT, PT, PT, UP0, 0x80, 0x0 ;  /* 0x000000000000781c */ /* 0x000fe40003f2f008 */
[----:B------:R-:W-:-:S03]  /*7510*/  @UP0 UIMAD UR4, UR5, UR7, UR9 ;  /* 0x00000007050402a4 */ /* 0x000fc6000f8e0209 */
[----:B------:R-:W-:Y:S02]  /*7520*/  ULDC UR5, c[0x0][0x638] ;  /* 0x00018e0000057ab9 */ /* 0x000fe40000000800 */
[----:B------:R-:W-:Y:S02]  /*7530*/  IMAD R2, R4, UR5, R15 ;  /* 0x0000000504027c24 */ /* 0x000fe4000f8e020f */
[----:B-1----:R-:W-:Y:S01]  /*7540*/  IMAD R10, R3, R10, UR4 ;  /* 0x00000004030a7e24 */ /* 0x002fe2000f8e020a */
[----:B------:R-:W-:Y:S01]  /*7550*/  ULDC UR4, c[0x0][0x600] ;  /* 0x0001800000047ab9 */ /* 0x000fe20000000800 */
[----:B------:R-:W-:Y:S02]  /*7560*/  IMAD.MOV.U32 R3, RZ, RZ, 0x1 ;  /* 0x00000001ff037424 */ /* 0x000fe400078e00ff */
[----:B------:R-:W-:-:S05]  /*7570*/  IMAD R5, R2, UR4, R5 ;  /* 0x0000000402057c24 */ /* 0x000fca000f8e0205 */
[----:B------:R-:W-:Y:S02]  /*7580*/  SEL R2, R5, R10, !P1 ;  /* 0x0000000a05027207 */ /* 0x000fe40004800000 */
[----:B------:R-:W-:-:S07]  /*7590*/  SEL R18, R10, R5, !P1 ;  /* 0x000000050a127207 */ /* 0x000fce0004800000 */
.L_x_143:
[----:B------:R-:W-:Y:S05]  /*75a0*/  BSYNC B1 ;  /* 0x0000000000017941 */ /* 0x000fea0003800000 */
.L_x_142:
[----:B------:R-:W-:-:S13]  /*75b0*/  LOP3.LUT P1, RZ, R3, 0xff, RZ, 0xc0, !PT ;  /* 0x000000ff03ff7812 */ /* 0x000fda000782c0ff */
[----:B------:R-:W-:Y:S05]  /*75c0*/  @P1 BRA `(.L_x_146) ;  /* 0xfffffff000a01947 */ /* 0x000fea000383ffff */
[----:B------:R-:W-:Y:S05]  /*75d0*/  BSYNC B0 ;  /* 0x0000000000007941 */ /* 0x000fea0003800000 */
.L_x_134:
[----:B------:R-:W-:-:S03]  /*75e0*/  UMOV UR4, 0xffffffff ;  /* 0xffffffff00047882 */ /* 0x000fc60000000000 */
[----:B------:R-:W-:Y:S05]  /*75f0*/  BRA.DIV UR4, `(.L_x_147) ;  /* 0x0000000204fc7947 */ /* 0x000fea000b800000 */
[----:B------:R-:W-:-:S13]  /*7600*/  ELECT P6, URZ, PT ;  /* 0x00000000003f782f */ /* 0x000fda00038c0000 */
.L_x_161:
[----:B------:R-:W-:Y:S04]  /*7610*/  BSSY B0, `(.L_x_148) ;  /* 0x000001a000007945 */ /* 0x000fe80003800000 */
[----:B------:R-:W-:Y:S05]  /*7620*/  @!P6 BRA `(.L_x_149) ;  /* 0x000000000060e947 */ /* 0x000fea0003800000 */
[----:B------:R-:W-:-:S04]  /*7630*/  ULOP3.LUT UR4, UR39, 0x2, URZ, 0xfc, !UPT ;  /* 0x0000000227047892 */ /* 0x000fc8000f8efc3f */
[----:B------:R-:W-:-:S06]  /*7640*/  UISETP.NE.AND UP0, UPT, UR4, 0x3, UPT ;  /* 0x000000030400788c */ /* 0x000fcc000bf05270 */
[----:B------:R-:W-:-:S13]  /*7650*/  PLOP3.LUT P0, PT, PT, PT, UP0, 0x80, 0x0 ;  /* 0x000000000000781c */ /* 0x000fda0003f0f008 */
[----:B------:R-:W-:Y:S05]  /*7660*/  @!P0 BRA `(.L_x_150) ;  /* 0x0000000000048947 */ /* 0x000fea0003800000 */
[----:B------:R-:W-:Y:S01]  /*7670*/  BPT.TRAP 0x1 ;  /* 0x000000040000795c */ /* 0x000fe20000300000 */
.L_x_150:
[----:B------:R-:W0:Y:S01]  /*7680*/  S2R R3, SR_CgaCtaId ;  /* 0x0000000000037919 */ /* 0x000e220000008800 */
[----:B------:R-:W-:-:S04]  /*7690*/  MOV R2, 0x400 ;  /* 0x0000040000027802 */ /* 0x000fc80000000f00 */
[----:B0-----:R-:W-:Y:S02]  /*76a0*/  LEA R3, R3, R2, 0x18 ;  /* 0x0000000203037211 */ /* 0x001fe400078ec0ff */
[----:B------:R-:W-:-:S03]  /*76b0*/  SHF.L.U32 R2, R8, 0x1f, RZ ;  /* 0x0000001f08027819 */ /* 0x000fc600000006ff */
[----:B------:R-:W-:-:S04]  /*76c0*/  VIADD R3, R3, 0x10 ;  /* 0x0000001003037836 */ /* 0x000fc80000000000 */
[C---:B------:R-:W-:Y:S02]  /*76d0*/  IMAD R7, R0.reuse, 0x8, R3 ;  /* 0x0000000800077824 */ /* 0x040fe400078e0203 */
[----:B------:R-:W-:Y:S02]  /*76e0*/  VIADD R0, R0, 0x1 ;  /* 0x0000000100007836 */ /* 0x000fe40000000000 */
[----:B------:R-:W0:Y:S03]  /*76f0*/  SYNCS.PHASECHK.TRANS64.TRYWAIT P0, [R7+URZ], R2 ;  /* 0x00000002070075a7 */ /* 0x000e26000800017f */
[----:B------:R-:W-:-:S04]  /*7700*/  ISETP.NE.AND P1, PT, R0, 0x2, PT ;  /* 0x000000020000780c */ /* 0x000fc80003f25270 */
[----:B------:R-:W-:Y:S02]  /*7710*/  SEL R5, RZ, 0x1, P1 ;  /* 0x00000001ff057807 */ /* 0x000fe40000800000 */
[----:B------:R-:W-:Y:S02]  /*7720*/  SEL R0, R0, RZ, P1 ;  /* 0x000000ff00007207 */ /* 0x000fe40000800000 */
[----:B------:R-:W-:Y:S01]  /*7730*/  LOP3.LUT R5, R8, R5, RZ, 0x3c, !PT ;  /* 0x0000000508057212 */ /* 0x000fe200078e3cff */
[----:B0-----:R-:W-:Y:S06]  /*7740*/  @!P0 BRA `(.L_x_151) ;  /* 0x0000000000c88947 */ /* 0x001fec0003800000 */
.L_x_162:
[----:B------:R-:W-:Y:S01]  /*7750*/  IMAD R3, R0, 0x8, R3 ;  /* 0x0000000800037824 */ /* 0x000fe200078e0203 */
[----:B------:R-:W-:-:S07]  /*7760*/  SHF.L.U32 R0, R5, 0x1f, RZ ;  /* 0x0000001f05007819 */ /* 0x000fce00000006ff */
.L_x_152:
[----:B-1----:R1:W2:Y:S02]  /*7770*/  SYNCS.PHASECHK.TRANS64.TRYWAIT P0, [R3+URZ], R0 ;  /* 0x00000000030075a7 */ /* 0x0022a4000800017f */
[----:B--2---:R-:W-:Y:S05]  /*7780*/  @!P0 NANOSLEEP.SYNCS 0x989680 ;  /* 0x009896800000895d */ /* 0x004fea0003900000 */
[----:B------:R-:W2:Y:S02]  /*7790*/  @!P0 SYNCS.PHASECHK.TRANS64 P0, [R3+URZ], R0 ;  /* 0x00000000030085a7 */ /* 0x000ea4000800007f */
[----:B--2---:R-:W-:Y:S05]  /*77a0*/  @!P0 BRA `(.L_x_152) ;  /* 0xfffffffc00f08947 */ /* 0x004fea000383ffff */
.L_x_149:
[----:B------:R-:W-:Y:S05]  /*77b0*/  BSYNC B0 ;  /* 0x0000000000007941 */ /* 0x000fea0003800000 */
.L_x_148:
[----:B------:R-:W-:Y:S05]  /*77c0*/  EXIT ;  /* 0x000000000000794d */ /* 0x000fea0003800000 */
.L_x_18:
[----:B0-----:R0:W1:Y:S02]  /*77d0*/  SYNCS.PHASECHK.TRANS64.TRYWAIT P0, [R81+URZ+-0x8], R0 ;  /* 0xfffff800510075a7 */ /* 0x001064000800017f */
[----:B-1----:R-:W-:Y:S05]  /*77e0*/  @!P0 NANOSLEEP.SYNCS 0x989680 ;  /* 0x009896800000895d */ /* 0x002fea0003900000 */
[----:B------:R-:W1:Y:S02]  /*77f0*/  @!P0 SYNCS.PHASECHK.TRANS64 P0, [R81+URZ+-0x8], R0 ;  /* 0xfffff800510085a7 */ /* 0x000e64000800007f */
[----:B-1----:R-:W-:Y:S05]  /*7800*/  @!P0 BRA `(.L_x_18) ;  /* 0xfffffffc00f08947 */ /* 0x002fea000383ffff */
[----:B------:R-:W-:Y:S05]  /*7810*/  BRA `(.L_x_153) ;  /* 0xffffffa000307947 */ /* 0x000fea000383ffff */
.L_x_23:
[----:B-1----:R1:W2:Y:S02]  /*7820*/  SYNCS.PHASECHK.TRANS64.TRYWAIT P1, [R3+URZ], R0 ;  /* 0x00000000030075a7 */ /* 0x0022a4000802017f */
[----:B--2---:R-:W-:Y:S05]  /*7830*/  @!P1 NANOSLEEP.SYNCS 0x989680 ;  /* 0x009896800000995d */ /* 0x004fea0003900000 */
[----:B------:R-:W2:Y:S02]  /*7840*/  @!P1 SYNCS.PHASECHK.TRANS64 P1, [R3+URZ], R0 ;  /* 0x00000000030095a7 */ /* 0x000ea4000802007f */
[----:B--2---:R-:W-:Y:S05]  /*7850*/  @!P1 BRA `(.L_x_23) ;  /* 0xfffffffc00f09947 */ /* 0x004fea000383ffff */
[----:B------:R-:W-:Y:S05]  /*7860*/  BRA `(.L_x_22) ;  /* 0xffffffa000a07947 */ /* 0x000fea000383ffff */
.L_x_28:
[----:B-1----:R-:W-:-:S04]  /*7870*/  IMAD.U32 R5, RZ, RZ, UR4 ;  /* 0x00000004ff057e24 */ /* 0x002fc8000f8e00ff */
[----:B------:R1:W2:Y:S03]  /*7880*/  SYNCS.PHASECHK.TRANS64.TRYWAIT P1, [R5+URZ], R4 ;  /* 0x00000004050075a7 */ /* 0x0002a6000802017f */
[----:B--2---:R-:W-:Y:S05]  /*7890*/  @!P1 NANOSLEEP.SYNCS 0x989680 ;  /* 0x009896800000995d */ /* 0x004fea0003900000 */
[----:B------:R-:W2:Y:S02]  /*78a0*/  @!P1 SYNCS.PHASECHK.TRANS64 P1, [R5+URZ], R4 ;  /* 0x00000004050095a7 */ /* 0x000ea4000802007f */
[----:B--2---:R-:W-:Y:S05]  /*78b0*/  @!P1 BRA `(.L_x_28) ;  /* 0xfffffffc00ec9947 */ /* 0x004fea000383ffff */
[----:B------:R-:W-:Y:S05]  /*78c0*/  BRA `(.L_x_27) ;  /* 0xffffffa800a87947 */ /* 0x000fea000383ffff */
.L_x_34:
[----:B0-----:R0:W1:Y:S02]  /*78d0*/  SYNCS.PHASECHK.TRANS64.TRYWAIT P0, [R81+URZ+0x8], R0 ;  /* 0x00000800510075a7 */ /* 0x001064000800017f */
[----:B-1----:R-:W-:Y:S05]  /*78e0*/  @!P0 NANOSLEEP.SYNCS 0x989680 ;  /* 0x009896800000895d */ /* 0x002fea0003900000 */
[----:B------:R-:W1:Y:S02]  /*78f0*/  @!P0 SYNCS.PHASECHK.TRANS64 P0, [R81+URZ+0x8], R0 ;  /* 0x00000800510085a7 */ /* 0x000e64000800007f */
[----:B-1----:R-:W-:Y:S05]  /*7900*/  @!P0 BRA `(.L_x_34) ;  /* 0xfffffffc00f08947 */ /* 0x002fea000383ffff */
[----:B------:R-:W-:Y:S05]  /*7910*/  BRA `(.L_x_154) ;  /* 0xffffffb400147947 */ /* 0x000fea000383ffff */
.L_x_135:
[----:B------:R-:W-:Y:S01]  /*7920*/  BSSY B1, `(.L_x_155) ;  /* 0x0000006000017945 */ /* 0x000fe20003800000 */
[----:B------:R-:W-:-:S07]  /*7930*/  IMAD.MOV.U32 R15, RZ, RZ, -0x1 ;  /* 0xffffffffff0f7424 */ /* 0x000fce00078e00ff */
[----:B-----5:R-:W-:Y:S05]  /*7940*/  WARPSYNC.COLLECTIVE R15, `(.L_x_156) ;  /* 0x000000000f0c7348 */ /* 0x020fea0003c00000 */
[----:B------:R-:W-:Y:S02]  /*7950*/  ELECT P6, UR62, PT ;  /* 0x00000000003e782f */ /* 0x000fe400038c0000 */
[----:B------:R-:W-:Y:S01]  /*7960*/  MOV R14, UR62 ;  /* 0x0000003e000e7c02 */ /* 0x000fe20008000f00 */
[----:B-----5:R-:W-:Y:S10]  /*7970*/  ENDCOLLECTIVE ;  /* 0x000000000000791b */ /* 0x020ff40003800000 */
.L_x_156:
[----:B------:R-:W-:Y:S05]  /*7980*/  BSYNC B1 ;  /* 0x0000000000017941 */ /* 0x000fea0003800000 */
.L_x_155:
[----:B------:R-:W-:Y:S05]  /*7990*/  BRA `(.L_x_157) ;  /* 0xffffffec00b87947 */ /* 0x000fea000383ffff */
.L_x_138:
[----:B0-----:R0:W1:Y:S02]  /*79a0*/  SYNCS.PHASECHK.TRANS64.TRYWAIT P1, [R10+URZ+0x10], R3 ;  /* 0x000010030a0075a7 */ /* 0x001064000802017f */
[----:B-1----:R-:W-:Y:S05]  /*79b0*/  @!P1 NANOSLEEP.SYNCS 0x989680 ;  /* 0x009896800000995d */ /* 0x002fea0003900000 */
[----:B------:R-:W1:Y:S02]  /*79c0*/  @!P1 SYNCS.PHASECHK.TRANS64 P1, [R10+URZ+0x10], R3 ;  /* 0x000010030a0095a7 */ /* 0x000e64000802007f */
[----:B-1----:R-:W-:Y:S05]  /*79d0*/  @!P1 BRA `(.L_x_138) ;  /* 0xfffffffc00f09947 */ /* 0x002fea000383ffff */
[----:B------:R-:W-:Y:S05]  /*79e0*/  BRA `(.L_x_158) ;  /* 0xffffffec00f07947 */ /* 0x000fea000383ffff */
.L_x_147:
[----:B------:R-:W-:Y:S01]  /*79f0*/  BSSY B0, `(.L_x_159) ;  /* 0x0000006000007945 */ /* 0x000fe20003800000 */
[----:B------:R-:W-:-:S07]  /*7a00*/  IMAD.MOV.U32 R15, RZ, RZ, -0x1 ;  /* 0xffffffffff0f7424 */ /* 0x000fce00078e00ff */
[----:B-----5:R-:W-:Y:S05]  /*7a10*/  WARPSYNC.COLLECTIVE R15, `(.L_x_160) ;  /* 0x000000000f0c7348 */ /* 0x020fea0003c00000 */
[----:B------:R-:W-:Y:S02]  /*7a20*/  ELECT P6, UR62, PT ;  /* 0x00000000003e782f */ /* 0x000fe400038c0000 */
[----:B------:R-:W-:Y:S01]  /*7a30*/  MOV R14, UR62 ;  /* 0x0000003e000e7c02 */ /* 0x000fe20008000f00 */
[----:B-----5:R-:W-:Y:S10]  /*7a40*/  ENDCOLLECTIVE ;  /* 0x000000000000791b */ /* 0x020ff40003800000 */
.L_x_160:
[----:B------:R-:W-:Y:S05]  /*7a50*/  BSYNC B0 ;  /* 0x0000000000007941 */ /* 0x000fea0003800000 */
.L_x_159:
[----:B------:R-:W-:Y:S05]  /*7a60*/  BRA `(.L_x_161) ;  /* 0xfffffff800e87947 */ /* 0x000fea000383ffff */
.L_x_151:
[----:B0-----:R0:W1:Y:S02]  /*7a70*/  SYNCS.PHASECHK.TRANS64.TRYWAIT P0, [R7+URZ], R2 ;  /* 0x00000002070075a7 */ /* 0x001064000800017f */
[----:B-1----:R-:W-:Y:S05]  /*7a80*/  @!P0 NANOSLEEP.SYNCS 0x989680 ;  /* 0x009896800000895d */ /* 0x002fea0003900000 */
[----:B------:R-:W1:Y:S02]  /*7a90*/  @!P0 SYNCS.PHASECHK.TRANS64 P0, [R7+URZ], R2 ;  /* 0x00000002070085a7 */ /* 0x000e64000800007f */
[----:B-1----:R-:W-:Y:S05]  /*7aa0*/  @!P0 BRA `(.L_x_151) ;  /* 0xfffffffc00f08947 */ /* 0x002fea000383ffff */
[----:B------:R-:W-:Y:S05]  /*7ab0*/  BRA `(.L_x_162) ;  /* 0xfffffffc00247947 */ /* 0x000fea000383ffff */
.L_x_163:
[----:B------:R-:W-:-:S00]  /*7ac0*/  BRA `(.L_x_163) ;  /* 0xfffffffc00fc7947 */ /* 0x000fc0000383ffff */
[----:B------:R-:W-:-:S00]  /*7ad0*/  NOP ;  /* 0x0000000000007918 */ /* 0x000fc00000000000 */
        /* <DEDUP_REMOVED lines=10> */
.L_x_164:


//--------------------- .nv.global.init           --------------------------
	.section	.nv.global.init,"aw",@progbits
.nv.global.init:
	.type		$str$22,@object
	.size		$str$22,($str$23 - $str$22)
$str$22:
        /*0000*/ 	.byte	0x6b, 0x5f, 0x74, 0x69, 0x6c, 0x65, 0x5f, 0x63, 0x6f, 0x75, 0x6e, 0x74, 0x20, 0x3e, 0x3d, 0x20
        /*0010*/ 	.byte	0x31, 0x00
	.type		$str$23,@object
	.size		$str$23,(__unnamed_1 - $str$23)
$str$23:
        /*0012*/ 	.byte	0x2f, 0x74, 0x6d, 0x70, 0x2f, 0x63, 0x75, 0x74, 0x6c, 0x61, 0x73, 0x73, 0x5f, 0x73, 0x77, 0x65
        /*0022*/ 	.byte	0x65, 0x70, 0x5f, 0x73, 0x72, 0x63, 0x2f, 0x69, 0x6e, 0x63, 0x6c, 0x75, 0x64, 0x65, 0x2f, 0x63
        /*0032*/ 	.byte	0x75, 0x74, 0x6c, 0x61, 0x73, 0x73, 0x2f, 0x67, 0x65, 0x6d, 0x6d, 0x2f, 0x63, 0x6f, 0x6c, 0x6c
        /*0042*/ 	.byte	0x65, 0x63, 0x74, 0x69, 0x76, 0x65, 0x2f, 0x73, 0x6d, 0x39, 0x30, 0x5f, 0x6d, 0x6d, 0x61, 0x5f
        /*0052*/ 	.byte	0x74, 0x6d, 0x61, 0x5f, 0x67, 0x6d, 0x6d, 0x61, 0x5f, 0x73, 0x73, 0x5f, 0x77, 0x61, 0x72, 0x70
        /*0062*/ 	.byte	0x73, 0x70, 0x65, 0x63, 0x69, 0x61, 0x6c, 0x69, 0x7a, 0x65, 0x64, 0x2e, 0x68, 0x70, 0x70, 0x00
	.type		__unnamed_1,@object
	.size		__unnamed_1,(.L_0 - __unnamed_1)
__unnamed_1:
        /*0072*/ 	.byte	0x76, 0x6f, 0x69, 0x64, 0x20, 0x63, 0x75, 0x74, 0x6c, 0x61, 0x73, 0x73, 0x3a, 0x3a, 0x67, 0x65
        /* <DEDUP_REMOVED lines=180> */
.L_0:


//--------------------- .nv.shared._ZN7cutlass13device_kernelINS_4gemm6kernel13GemmUniversalIN4cute5tupleIJiiiiEEENS1_10collective13CollectiveMmaINS1_34MainloopSm90TmaGmmaWarpSpecializedILi2ENS5_IJNS4_1CILi2EEENSA_ILi1EEESC_EEENS1_32KernelTmaWarpSpecializedPingpongEEENS5_IJNSA_ILi64EEENSA_ILi96EEENSA_ILi256EEEEEENS_6half_tENS5_IJlSC_lEEESK_SL_NS4_8TiledMMAINS4_8MMA_AtomIJNS4_4SM904GMMA25MMA_64x96x16_F32F16F16_SSILNSP_5MajorE0ELSR_0ELNSP_7ScaleInE1ELSS_1EEEEEENS4_6LayoutINS5_IJSC_SC_SC_EEENS5_IJNSA_ILi0EEESX_SX_EEEEENS5_IJNS4_10UnderscoreES10_S10_EEEEENS4_13SM90_TMA_LOADENS4_14ComposedLayoutINS4_7SwizzleILi3ELi4ELi3EEENS4_18smem_ptr_flag_bitsILi16EEENSV_INS5_IJNSA_ILi8EEESG_EEENS5_IJSG_SC_EEEEEEEvNS4_8identityENS4_23SM90_TMA_LOAD_MULTICASTES1D_vS1E_EENS_8epilogue10collective6detail29Sm90TmaWarpSpecializedAdapterINS1I_15DefaultEpilogueISK_SL_SL_NS1H_6thread17LinearCombinationISK_Li1EffLNS1M_9ScaleType4KindE0ELNS_15FloatRoundStyleE2ESK_EENS1_15EpilogueDefaultEEEEEvvEEEEvNT_6ParamsE --------------------------
	.section	.nv.shared._ZN7cutlass13device_kernelINS_4gemm6kernel13GemmUniversalIN4cute5tupleIJiiiiEEENS1_10collective13CollectiveMmaINS1_34MainloopSm90TmaGmmaWarpSpecializedILi2ENS5_IJNS4_1CILi2EEENSA_ILi1EEESC_EEENS1_32KernelTmaWarpSpecializedPingpongEEENS5_IJNSA_ILi64EEENSA_ILi96EEENSA_ILi256EEEEEENS_6half_tENS5_IJlSC_lEEESK_SL_NS4_8TiledMMAINS4_8MMA_AtomIJNS4_4SM904GMMA25MMA_64x96x16_F32F16F16_SSILNSP_5MajorE0ELSR_0ELNSP_7ScaleInE1ELSS_1EEEEEENS4_6LayoutINS5_IJSC_SC_SC_EEENS5_IJNSA_ILi0EEESX_SX_EEEEENS5_IJNS4_10UnderscoreES10_S10_EEEEENS4_13SM90_TMA_LOADENS4_14ComposedLayoutINS4_7SwizzleILi3ELi4ELi3EEENS4_18smem_ptr_flag_bitsILi16EEENSV_INS5_IJNSA_ILi8EEESG_EEENS5_IJSG_SC_EEEEEEEvNS4_8identityENS4_23SM90_TMA_LOAD_MULTICASTES1D_vS1E_EENS_8epilogue10collective6detail29Sm90TmaWarpSpecializedAdapterINS1I_15DefaultEpilogueISK_SL_SL_NS1H_6thread17LinearCombinationISK_Li1EffLNS1M_9ScaleType4KindE0ELNS_15FloatRoundStyleE2ESK_EENS1_15EpilogueDefaultEEEEEvvEEEEvNT_6ParamsE,"aw",@nobits
	.sectionflags	@""
	.align	16
	.zero		1024


//--------------------- .nv.shared.reserved.0     --------------------------
	.section	.nv.shared.reserved.0,"aw",@nobits
	.weak		__nv_reservedSMEM_offset_0_alias
	.size		__nv_reservedSMEM_offset_0_alias, 0, 0
	.other		__nv_reservedSMEM_offset_0_alias,@"STO_CUDA_RESERVED_SHARED STV_DEFAULT"
__nv_reservedSMEM_offset_0_alias:
	.zero		0


//--------------------- .nv.global                --------------------------
	.section	.nv.global,"aw",@nobits
.nv.global:
	.type		_ZN40_INTERNAL_32547355_4_k_cu_5b8809b4_153144cute1_E,@object
	.size		_ZN40_INTERNAL_32547355_4_k_cu_5b8809b4_153144cute1_E,(_ZN40_INTERNAL_32547355_4_k_cu_5b8809b4_153144cuda3std3__45__cpo6cbeginE - _ZN40_INTERNAL_32547355_4_k_cu_5b8809b4_153144cute1_E)
_ZN40_INTERNAL_32547355_4_k_cu_5b8809b4_153144cute1_E:
	.zero		1
	.type		_ZN40_INTERNAL_32547355_4_k_cu_5b8809b4_153144cuda3std3__45__cpo6cbeginE,@object
	.size		_ZN40_INTERNAL_32547355_4_k_cu_5b8809b4_153144cuda3std3__45__cpo6cbeginE,(_ZN40_INTERNAL_32547355_4_k_cu_5b8809b4_153144cuda3std3__48in_placeE - _ZN40_INTERNAL_32547355_4_k_cu_5b8809b4_153144cuda3std3__45__cpo6cbeginE)
_ZN40_INTERNAL_32547355_4_k_cu_5b8809b4_153144cuda3std3__45__cpo6cbeginE:
	.zero		1
	.type		_ZN40_INTERNAL_32547355_4_k_cu_5b8809b4_153144cuda3std3__48in_placeE,@object
	.size		_ZN40_INTERNAL_32547355_4_k_cu_5b8809b4_153144cuda3std3__48in_placeE,(_ZN40_INTERNAL_32547355_4_k_cu_5b8809b4_153144cuda3std6ranges3__45__cpo9iter_moveE - _ZN40_INTERNAL_32547355_4_k_cu_5b8809b4_153144cuda3std3__48in_placeE)
_ZN40_INTERNAL_32547355_4_k_cu_5b8809b4_153144cuda3std3__48in_placeE:
	.zero		1
	.type		_ZN40_INTERNAL_32547355_4_k_cu_5b8809b4_153144cuda3std6ranges3__45__cpo9iter_moveE,@object
	.size		_ZN40_INTERNAL_32547355_4_k_cu_5b8809b4_153144cuda3std6ranges3__45__cpo9iter_moveE,(_ZN40_INTERNAL_32547355_4_k_cu_5b8809b4_153144cuda3std3__45__cpo5beginE - _ZN40_INTERNAL_32547355_4_k_cu_5b8809b4_153144cuda3std6ranges3__45__cpo9iter_moveE)
_ZN40_INTERNAL_32547355_4_k_cu_5b8809b4_153144cuda3std6ranges3__45__cpo9iter_moveE:
	.zero		1
	.type		_ZN40_INTERNAL_32547355_4_k_cu_5b8809b4_153144cuda3std3__45__cpo5beginE,@object
	.size		_ZN40_INTERNAL_32547355_4_k_cu_5b8809b4_153144cuda3std3__45__cpo5beginE,(_ZN40_INTERNAL_32547355_4_k_cu_5b8809b4_153144cuda3std3__442_GLOBAL__N__32547355_4_k_cu_5b8809b4_153146ignoreE - _ZN40_INTERNAL_32547355_4_k_cu_5b8809b4_153144cuda3std3__45__cpo5beginE)
_ZN40_INTERNAL_32547355_4_k_cu_5b8809b4_153144cuda3std3__45__cpo5beginE:
	.zero		1
	.type		_ZN40_INTERNAL_32547355_4_k_cu_5b8809b4_153144cuda3std3__442_GLOBAL__N__32547355_4_k_cu_5b8809b4_153146ignoreE,@object
	.size		_ZN40_INTERNAL_32547355_4_k_cu_5b8809b4_153144cuda3std3__442_GLOBAL__N__32547355_4_k_cu_5b8809b4_153146ignoreE,(_ZN40_INTERNAL_32547355_4_k_cu_5b8809b4_153144cute7productE - _ZN40_INTERNAL_32547355_4_k_cu_5b8809b4_153144cuda3std3__442_GLOBAL__N__32547355_4_k_cu_5b8809b4_153146ignoreE)
_ZN40_INTERNAL_32547355_4_k_cu_5b8809b4_153144cuda3std3__442_GLOBAL__N__32547355_4_k_cu_5b8809b4_153146ignoreE:
	.zero		1
	.type		_ZN40_INTERNAL_32547355_4_k_cu_5b8809b4_153144cute7productE,@object
	.size		_ZN40_INTERNAL_32547355_4_k_cu_5b8809b4_153144cute7productE,(_ZN40_INTERNAL_32547355_4_k_cu_5b8809b4_153144cuda3std3__45__cpo3endE - _ZN40_INTERNAL_32547355_4_k_cu_5b8809b4_153144cute7productE)
_ZN40_INTERNAL_32547355_4_k_cu_5b8809b4_153144cute7productE:
	.zero		1
	.type		_ZN40_INTERNAL_32547355_4_k_cu_5b8809b4_153144cuda3std3__45__cpo3endE,@object
	.size		_ZN40_INTERNAL_32547355_4_k_cu_5b8809b4_153144cuda3std3__45__cpo3endE,(_ZN40_INTERNAL_32547355_4_k_cu_5b8809b4_153144cuda3std3__419piecewise_constructE - _ZN40_INTERNAL_32547355_4_k_cu_5b8809b4_153144cuda3std3__45__cpo3endE)
_ZN40_INTERNAL_32547355_4_k_cu_5b8809b4_153144cuda3std3__45__cpo3endE:
	.zero		1
	.type		_ZN40_INTERNAL_32547355_4_k_cu_5b8809b4_153144cuda3std3__419piecewise_constructE,@object
	.size		_ZN40_INTERNAL_32547355_4_k_cu_5b8809b4_153144cuda3std3__419piecewise_constructE,(_ZN40_INTERNAL_32547355_4_k_cu_5b8809b4_153144cuda3std3__45__cpo4cendE - _ZN40_INTERNAL_32547355_4_k_cu_5b8809b4_153144cuda3std3__419piecewise_constructE)
_ZN40_INTERNAL_32547355_4_k_cu_5b8809b4_153144cuda3std3__419piecewise_constructE:
	.zero		1
	.type		_ZN40_INTERNAL_32547355_4_k_cu_5b8809b4_153144cuda3std3__45__cpo4cendE,@object
	.size		_ZN40_INTERNAL_32547355_4_k_cu_5b8809b4_153144cuda3std3__45__cpo4cendE,(_ZN40_INTERNAL_32547355_4_k_cu_5b8809b4_153144cuda3std6ranges3__45__cpo4swapE - _ZN40_INTERNAL_32547355_4_k_cu_5b8809b4_153144cuda3std3__45__cpo4cendE)
_ZN40_INTERNAL_32547355_4_k_cu_5b8809b4_153144cuda3std3__45__cpo4cendE:
	.zero		1
	.type		_ZN40_INTERNAL_32547355_4_k_cu_5b8809b4_153144cuda3std6ranges3__45__cpo4swapE,@object
	.size		_ZN40_INTERNAL_32547355_4_k_cu_5b8809b4_153144cuda3std6ranges3__45__cpo4swapE,(.L_8 - _ZN40_INTERNAL_32547355_4_k_cu_5b8809b4_153144cuda3std6ranges3__45__cpo4swapE)
_ZN40_INTERNAL_32547355_4_k_cu_5b8809b4_153144cuda3std6ranges3__45__cpo4swapE:
	.zero		1
.L_8:


//--------------------- .nv.constant0._ZN7cutlass13device_kernelINS_4gemm6kernel13GemmUniversalIN4cute5tupleIJiiiiEEENS1_10collective13CollectiveMmaINS1_34MainloopSm90TmaGmmaWarpSpecializedILi2ENS5_IJNS4_1CILi2EEENSA_ILi1EEESC_EEENS1_32KernelTmaWarpSpecializedPingpongEEENS5_IJNSA_ILi64EEENSA_ILi96EEENSA_ILi256EEEEEENS_6half_tENS5_IJlSC_lEEESK_SL_NS4_8TiledMMAINS4_8MMA_AtomIJNS4_4SM904GMMA25MMA_64x96x16_F32F16F16_SSILNSP_5MajorE0ELSR_0ELNSP_7ScaleInE1ELSS_1EEEEEENS4_6LayoutINS5_IJSC_SC_SC_EEENS5_IJNSA_ILi0EEESX_SX_EEEEENS5_IJNS4_10UnderscoreES10_S10_EEEEENS4_13SM90_TMA_LOADENS4_14ComposedLayoutINS4_7SwizzleILi3ELi4ELi3EEENS4_18smem_ptr_flag_bitsILi16EEENSV_INS5_IJNSA_ILi8EEESG_EEENS5_IJSG_SC_EEEEEEEvNS4_8identityENS4_23SM90_TMA_LOAD_MULTICASTES1D_vS1E_EENS_8epilogue10collective6detail29Sm90TmaWarpSpecializedAdapterINS1I_15DefaultEpilogueISK_SL_SL_NS1H_6thread17LinearCombinationISK_Li1EffLNS1M_9ScaleType4KindE0ELNS_15FloatRoundStyleE2ESK_EENS1_15EpilogueDefaultEEEEEvvEEEEvNT_6ParamsE --------------------------
	.section	.nv.constant0._ZN7cutlass13device_kernelINS_4gemm6kernel13GemmUniversalIN4cute5tupleIJiiiiEEENS1_10collective13CollectiveMmaINS1_34MainloopSm90TmaGmmaWarpSpecializedILi2ENS5_IJNS4_1CILi2EEENSA_ILi1EEESC_EEENS1_32KernelTmaWarpSpecializedPingpongEEENS5_IJNSA_ILi64EEENSA_ILi96EEENSA_ILi256EEEEEENS_6half_tENS5_IJlSC_lEEESK_SL_NS4_8TiledMMAINS4_8MMA_AtomIJNS4_4SM904GMMA25MMA_64x96x16_F32F16F16_SSILNSP_5MajorE0ELSR_0ELNSP_7ScaleInE1ELSS_1EEEEEENS4_6LayoutINS5_IJSC_SC_SC_EEENS5_IJNSA_ILi0EEESX_SX_EEEEENS5_IJNS4_10UnderscoreES10_S10_EEEEENS4_13SM90_TMA_LOADENS4_14ComposedLayoutINS4_7SwizzleILi3ELi4ELi3EEENS4_18smem_ptr_flag_bitsILi16EEENSV_INS5_IJNSA_ILi8EEESG_EEENS5_IJSG_SC_EEEEEEEvNS4_8identityENS4_23SM90_TMA_LOAD_MULTICASTES1D_vS1E_EENS_8epilogue10collective6detail29Sm90TmaWarpSpecializedAdapterINS1I_15DefaultEpilogueISK_SL_SL_NS1H_6thread17LinearCombinationISK_Li1EffLNS1M_9ScaleType4KindE0ELNS_15FloatRoundStyleE2ESK_EENS1_15EpilogueDefaultEEEEEvvEEEEvNT_6ParamsE,"a",@progbits
	.sectionflags	@""
	.align	4
.nv.constant0._ZN7cutlass13device_kernelINS_4gemm6kernel13GemmUniversalIN4cute5tupleIJiiiiEEENS1_10collective13CollectiveMmaINS1_34MainloopSm90TmaGmmaWarpSpecializedILi2ENS5_IJNS4_1CILi2EEENSA_ILi1EEESC_EEENS1_32KernelTmaWarpSpecializedPingpongEEENS5_IJNSA_ILi64EEENSA_ILi96EEENSA_ILi256EEEEEENS_6half_tENS5_IJlSC_lEEESK_SL_NS4_8TiledMMAINS4_8MMA_AtomIJNS4_4SM904GMMA25MMA_64x96x16_F32F16F16_SSILNSP_5MajorE0ELSR_0ELNSP_7ScaleInE1ELSS_1EEEEEENS4_6LayoutINS5_IJSC_SC_SC_EEENS5_IJNSA_ILi0EEESX_SX_EEEEENS5_IJNS4_10UnderscoreES10_S10_EEEEENS4_13SM90_TMA_LOADENS4_14ComposedLayoutINS4_7SwizzleILi3ELi4ELi3EEENS4_18smem_ptr_flag_bitsILi16EEENSV_INS5_IJNSA_ILi8EEESG_EEENS5_IJSG_SC_EEEEEEEvNS4_8identityENS4_23SM90_TMA_LOAD_MULTICASTES1D_vS1E_EENS_8epilogue10collective6detail29Sm90TmaWarpSpecializedAdapterINS1I_15DefaultEpilogueISK_SL_SL_NS1H_6thread17LinearCombinationISK_Li1EffLNS1M_9ScaleType4KindE0ELNS_15FloatRoundStyleE2ESK_EENS1_15EpilogueDefaultEEEEEvvEEEEvNT_6ParamsE:
	.zero		1664


//--------------------- SYMBOLS --------------------------

	.type		.nv.reservedSmem.offset0,@object
	.size		.nv.reservedSmem.offset0,0x4
	.type		__assertfail,@function
